//
// Generated by NVIDIA NVVM Compiler
//
// Compiler Build ID: CL-36424714
// Cuda compilation tools, release 13.0, V13.0.88
// Based on NVVM 20.0.0
//

.version 9.0
.target sm_100
.address_size 64

	// .globl	_Z15gpu_monte_carloPfP17curandStateXORWOWf
.global .align 4 .b8 precalc_xorwow_matrix[102400];
.global .align 4 .b8 precalc_xorwow_offset_matrix[102400];
.global .align 4 .b8 mrg32k3aM1[2304];
.global .align 4 .b8 mrg32k3aM2[2304];
.global .align 4 .b8 mrg32k3aM1SubSeq[2016];
.global .align 4 .b8 mrg32k3aM2SubSeq[2016];
.global .align 4 .b8 mrg32k3aM1Seq[2304];
.global .align 4 .b8 mrg32k3aM2Seq[2304];
.const .align 8 .b8 __cr_lgamma_table[72];

.visible .entry _Z15gpu_monte_carloPfP17curandStateXORWOWf(
	.param .u64 .ptr .align 1 _Z15gpu_monte_carloPfP17curandStateXORWOWf_param_0,
	.param .u64 .ptr .align 1 _Z15gpu_monte_carloPfP17curandStateXORWOWf_param_1,
	.param .f32 _Z15gpu_monte_carloPfP17curandStateXORWOWf_param_2
)
{
	.reg .pred 	%p<27>;
	.reg .b32 	%r<476>;
	.reg .b32 	%f<19>;
	.reg .b64 	%rd<22>;

	ld.param.u64 	%rd8, [_Z15gpu_monte_carloPfP17curandStateXORWOWf_param_0];
	ld.param.u64 	%rd9, [_Z15gpu_monte_carloPfP17curandStateXORWOWf_param_1];
	ld.param.f32 	%f5, [_Z15gpu_monte_carloPfP17curandStateXORWOWf_param_2];
	cvta.to.global.u64 	%rd10, %rd9;
	mov.u32 	%r213, %tid.x;
	mov.u32 	%r214, %ntid.x;
	mov.u32 	%r215, %ctaid.x;
	mad.lo.s32 	%r216, %r214, %r215, %r213;
	cvt.u64.u32 	%rd1, %r216;
	mul.wide.u32 	%rd11, %r216, 48;
	add.s64 	%rd2, %rd10, %rd11;
	mov.b32 	%r383, 1593684748;
	mov.b32 	%r217, 832094735;
	st.global.v2.u32 	[%rd2], {%r217, %r383};
	mov.b32 	%r381, -123459836;
	mov.b32 	%r382, 1111207954;
	st.global.v2.u32 	[%rd2+8], {%r382, %r381};
	mov.b32 	%r379, 1476011280;
	mov.b32 	%r380, -589760388;
	st.global.v2.u32 	[%rd2+16], {%r380, %r379};
	setp.eq.s32 	%p1, %r216, 0;
	@%p1 bra 	$L__BB0_42;
	mov.b32 	%r365, 0;
	mov.b32 	%r383, 1593684748;
	mov.b32 	%r382, 1111207954;
	mov.b32 	%r381, -123459836;
	mov.b32 	%r380, -589760388;
	mov.b32 	%r379, 1476011280;
	mov.u64 	%rd21, %rd1;
$L__BB0_2:
	and.b64  	%rd4, %rd21, 3;
	setp.eq.s64 	%p2, %rd4, 0;
	@%p2 bra 	$L__BB0_41;
	mul.wide.u32 	%rd12, %r365, 3200;
	mov.u64 	%rd13, precalc_xorwow_matrix;
	add.s64 	%rd5, %rd13, %rd12;
	cvt.u32.u64 	%r7, %rd4;
	mov.b32 	%r366, 0;
$L__BB0_4:
	mov.b32 	%r379, 0;
	mov.u32 	%r380, %r379;
	mov.u32 	%r381, %r379;
	mov.u32 	%r382, %r379;
	mov.u32 	%r383, %r379;
	mov.u32 	%r372, %r379;
$L__BB0_5:
	mul.wide.u32 	%rd14, %r372, 4;
	add.s64 	%rd15, %rd2, %rd14;
	ld.global.u32 	%r15, [%rd15+4];
	shl.b32 	%r16, %r372, 5;
	mov.b32 	%r378, 0;
$L__BB0_6:
	.pragma "nounroll";
	shr.u32 	%r227, %r15, %r378;
	and.b32  	%r228, %r227, 1;
	setp.eq.b32 	%p3, %r228, 1;
	not.pred 	%p4, %p3;
	add.s32 	%r229, %r16, %r378;
	mul.lo.s32 	%r230, %r229, 5;
	mul.wide.u32 	%rd16, %r230, 4;
	add.s64 	%rd6, %rd5, %rd16;
	@%p4 bra 	$L__BB0_8;
	ld.global.u32 	%r231, [%rd6];
	xor.b32  	%r383, %r383, %r231;
	ld.global.u32 	%r232, [%rd6+4];
	xor.b32  	%r382, %r382, %r232;
	ld.global.u32 	%r233, [%rd6+8];
	xor.b32  	%r381, %r381, %r233;
	ld.global.u32 	%r234, [%rd6+12];
	xor.b32  	%r380, %r380, %r234;
	ld.global.u32 	%r235, [%rd6+16];
	xor.b32  	%r379, %r379, %r235;
$L__BB0_8:
	and.b32  	%r237, %r227, 2;
	setp.eq.s32 	%p5, %r237, 0;
	@%p5 bra 	$L__BB0_10;
	ld.global.u32 	%r238, [%rd6+20];
	xor.b32  	%r383, %r383, %r238;
	ld.global.u32 	%r239, [%rd6+24];
	xor.b32  	%r382, %r382, %r239;
	ld.global.u32 	%r240, [%rd6+28];
	xor.b32  	%r381, %r381, %r240;
	ld.global.u32 	%r241, [%rd6+32];
	xor.b32  	%r380, %r380, %r241;
	ld.global.u32 	%r242, [%rd6+36];
	xor.b32  	%r379, %r379, %r242;
$L__BB0_10:
	and.b32  	%r244, %r227, 4;
	setp.eq.s32 	%p6, %r244, 0;
	@%p6 bra 	$L__BB0_12;
	ld.global.u32 	%r245, [%rd6+40];
	xor.b32  	%r383, %r383, %r245;
	ld.global.u32 	%r246, [%rd6+44];
	xor.b32  	%r382, %r382, %r246;
	ld.global.u32 	%r247, [%rd6+48];
	xor.b32  	%r381, %r381, %r247;
	ld.global.u32 	%r248, [%rd6+52];
	xor.b32  	%r380, %r380, %r248;
	ld.global.u32 	%r249, [%rd6+56];
	xor.b32  	%r379, %r379, %r249;
$L__BB0_12:
	and.b32  	%r251, %r227, 8;
	setp.eq.s32 	%p7, %r251, 0;
	@%p7 bra 	$L__BB0_14;
	ld.global.u32 	%r252, [%rd6+60];
	xor.b32  	%r383, %r383, %r252;
	ld.global.u32 	%r253, [%rd6+64];
	xor.b32  	%r382, %r382, %r253;
	ld.global.u32 	%r254, [%rd6+68];
	xor.b32  	%r381, %r381, %r254;
	ld.global.u32 	%r255, [%rd6+72];
	xor.b32  	%r380, %r380, %r255;
	ld.global.u32 	%r256, [%rd6+76];
	xor.b32  	%r379, %r379, %r256;
$L__BB0_14:
	and.b32  	%r258, %r227, 16;
	setp.eq.s32 	%p8, %r258, 0;
	@%p8 bra 	$L__BB0_16;
	ld.global.u32 	%r259, [%rd6+80];
	xor.b32  	%r383, %r383, %r259;
	ld.global.u32 	%r260, [%rd6+84];
	xor.b32  	%r382, %r382, %r260;
	ld.global.u32 	%r261, [%rd6+88];
	xor.b32  	%r381, %r381, %r261;
	ld.global.u32 	%r262, [%rd6+92];
	xor.b32  	%r380, %r380, %r262;
	ld.global.u32 	%r263, [%rd6+96];
	xor.b32  	%r379, %r379, %r263;
$L__BB0_16:
	and.b32  	%r265, %r227, 32;
	setp.eq.s32 	%p9, %r265, 0;
	@%p9 bra 	$L__BB0_18;
	ld.global.u32 	%r266, [%rd6+100];
	xor.b32  	%r383, %r383, %r266;
	ld.global.u32 	%r267, [%rd6+104];
	xor.b32  	%r382, %r382, %r267;
	ld.global.u32 	%r268, [%rd6+108];
	xor.b32  	%r381, %r381, %r268;
	ld.global.u32 	%r269, [%rd6+112];
	xor.b32  	%r380, %r380, %r269;
	ld.global.u32 	%r270, [%rd6+116];
	xor.b32  	%r379, %r379, %r270;
$L__BB0_18:
	and.b32  	%r272, %r227, 64;
	setp.eq.s32 	%p10, %r272, 0;
	@%p10 bra 	$L__BB0_20;
	ld.global.u32 	%r273, [%rd6+120];
	xor.b32  	%r383, %r383, %r273;
	ld.global.u32 	%r274, [%rd6+124];
	xor.b32  	%r382, %r382, %r274;
	ld.global.u32 	%r275, [%rd6+128];
	xor.b32  	%r381, %r381, %r275;
	ld.global.u32 	%r276, [%rd6+132];
	xor.b32  	%r380, %r380, %r276;
	ld.global.u32 	%r277, [%rd6+136];
	xor.b32  	%r379, %r379, %r277;
$L__BB0_20:
	and.b32  	%r279, %r227, 128;
	setp.eq.s32 	%p11, %r279, 0;
	@%p11 bra 	$L__BB0_22;
	ld.global.u32 	%r280, [%rd6+140];
	xor.b32  	%r383, %r383, %r280;
	ld.global.u32 	%r281, [%rd6+144];
	xor.b32  	%r382, %r382, %r281;
	ld.global.u32 	%r282, [%rd6+148];
	xor.b32  	%r381, %r381, %r282;
	ld.global.u32 	%r283, [%rd6+152];
	xor.b32  	%r380, %r380, %r283;
	ld.global.u32 	%r284, [%rd6+156];
	xor.b32  	%r379, %r379, %r284;
$L__BB0_22:
	and.b32  	%r286, %r227, 256;
	setp.eq.s32 	%p12, %r286, 0;
	@%p12 bra 	$L__BB0_24;
	ld.global.u32 	%r287, [%rd6+160];
	xor.b32  	%r383, %r383, %r287;
	ld.global.u32 	%r288, [%rd6+164];
	xor.b32  	%r382, %r382, %r288;
	ld.global.u32 	%r289, [%rd6+168];
	xor.b32  	%r381, %r381, %r289;
	ld.global.u32 	%r290, [%rd6+172];
	xor.b32  	%r380, %r380, %r290;
	ld.global.u32 	%r291, [%rd6+176];
	xor.b32  	%r379, %r379, %r291;
$L__BB0_24:
	and.b32  	%r293, %r227, 512;
	setp.eq.s32 	%p13, %r293, 0;
	@%p13 bra 	$L__BB0_26;
	ld.global.u32 	%r294, [%rd6+180];
	xor.b32  	%r383, %r383, %r294;
	ld.global.u32 	%r295, [%rd6+184];
	xor.b32  	%r382, %r382, %r295;
	ld.global.u32 	%r296, [%rd6+188];
	xor.b32  	%r381, %r381, %r296;
	ld.global.u32 	%r297, [%rd6+192];
	xor.b32  	%r380, %r380, %r297;
	ld.global.u32 	%r298, [%rd6+196];
	xor.b32  	%r379, %r379, %r298;
$L__BB0_26:
	and.b32  	%r300, %r227, 1024;
	setp.eq.s32 	%p14, %r300, 0;
	@%p14 bra 	$L__BB0_28;
	ld.global.u32 	%r301, [%rd6+200];
	xor.b32  	%r383, %r383, %r301;
	ld.global.u32 	%r302, [%rd6+204];
	xor.b32  	%r382, %r382, %r302;
	ld.global.u32 	%r303, [%rd6+208];
	xor.b32  	%r381, %r381, %r303;
	ld.global.u32 	%r304, [%rd6+212];
	xor.b32  	%r380, %r380, %r304;
	ld.global.u32 	%r305, [%rd6+216];
	xor.b32  	%r379, %r379, %r305;
$L__BB0_28:
	and.b32  	%r307, %r227, 2048;
	setp.eq.s32 	%p15, %r307, 0;
	@%p15 bra 	$L__BB0_30;
	ld.global.u32 	%r308, [%rd6+220];
	xor.b32  	%r383, %r383, %r308;
	ld.global.u32 	%r309, [%rd6+224];
	xor.b32  	%r382, %r382, %r309;
	ld.global.u32 	%r310, [%rd6+228];
	xor.b32  	%r381, %r381, %r310;
	ld.global.u32 	%r311, [%rd6+232];
	xor.b32  	%r380, %r380, %r311;
	ld.global.u32 	%r312, [%rd6+236];
	xor.b32  	%r379, %r379, %r312;
$L__BB0_30:
	and.b32  	%r314, %r227, 4096;
	setp.eq.s32 	%p16, %r314, 0;
	@%p16 bra 	$L__BB0_32;
	ld.global.u32 	%r315, [%rd6+240];
	xor.b32  	%r383, %r383, %r315;
	ld.global.u32 	%r316, [%rd6+244];
	xor.b32  	%r382, %r382, %r316;
	ld.global.u32 	%r317, [%rd6+248];
	xor.b32  	%r381, %r381, %r317;
	ld.global.u32 	%r318, [%rd6+252];
	xor.b32  	%r380, %r380, %r318;
	ld.global.u32 	%r319, [%rd6+256];
	xor.b32  	%r379, %r379, %r319;
$L__BB0_32:
	and.b32  	%r321, %r227, 8192;
	setp.eq.s32 	%p17, %r321, 0;
	@%p17 bra 	$L__BB0_34;
	ld.global.u32 	%r322, [%rd6+260];
	xor.b32  	%r383, %r383, %r322;
	ld.global.u32 	%r323, [%rd6+264];
	xor.b32  	%r382, %r382, %r323;
	ld.global.u32 	%r324, [%rd6+268];
	xor.b32  	%r381, %r381, %r324;
	ld.global.u32 	%r325, [%rd6+272];
	xor.b32  	%r380, %r380, %r325;
	ld.global.u32 	%r326, [%rd6+276];
	xor.b32  	%r379, %r379, %r326;
$L__BB0_34:
	and.b32  	%r328, %r227, 16384;
	setp.eq.s32 	%p18, %r328, 0;
	@%p18 bra 	$L__BB0_36;
	ld.global.u32 	%r329, [%rd6+280];
	xor.b32  	%r383, %r383, %r329;
	ld.global.u32 	%r330, [%rd6+284];
	xor.b32  	%r382, %r382, %r330;
	ld.global.u32 	%r331, [%rd6+288];
	xor.b32  	%r381, %r381, %r331;
	ld.global.u32 	%r332, [%rd6+292];
	xor.b32  	%r380, %r380, %r332;
	ld.global.u32 	%r333, [%rd6+296];
	xor.b32  	%r379, %r379, %r333;
$L__BB0_36:
	and.b32  	%r335, %r227, 32768;
	setp.eq.s32 	%p19, %r335, 0;
	@%p19 bra 	$L__BB0_38;
	ld.global.u32 	%r336, [%rd6+300];
	xor.b32  	%r383, %r383, %r336;
	ld.global.u32 	%r337, [%rd6+304];
	xor.b32  	%r382, %r382, %r337;
	ld.global.u32 	%r338, [%rd6+308];
	xor.b32  	%r381, %r381, %r338;
	ld.global.u32 	%r339, [%rd6+312];
	xor.b32  	%r380, %r380, %r339;
	ld.global.u32 	%r340, [%rd6+316];
	xor.b32  	%r379, %r379, %r340;
$L__BB0_38:
	add.s32 	%r378, %r378, 16;
	setp.ne.s32 	%p20, %r378, 32;
	@%p20 bra 	$L__BB0_6;
	mad.lo.s32 	%r341, %r372, -31, %r16;
	add.s32 	%r372, %r341, 1;
	setp.ne.s32 	%p21, %r372, 5;
	@%p21 bra 	$L__BB0_5;
	st.global.u32 	[%rd2+4], %r383;
	st.global.u32 	[%rd2+8], %r382;
	st.global.u32 	[%rd2+12], %r381;
	st.global.u32 	[%rd2+16], %r380;
	st.global.u32 	[%rd2+20], %r379;
	add.s32 	%r366, %r366, 1;
	setp.lt.u32 	%p22, %r366, %r7;
	@%p22 bra 	$L__BB0_4;
$L__BB0_41:
	shr.u64 	%rd7, %rd21, 2;
	add.s32 	%r365, %r365, 1;
	setp.gt.u64 	%p23, %rd21, 3;
	mov.u64 	%rd21, %rd7;
	@%p23 bra 	$L__BB0_2;
$L__BB0_42:
	mov.b32 	%r342, 0;
	st.global.v2.u32 	[%rd2+24], {%r342, %r342};
	st.global.u32 	[%rd2+32], %r342;
	mov.b64 	%rd17, 0;
	st.global.u64 	[%rd2+40], %rd17;
	setp.leu.f32 	%p24, %f5, 0f00000000;
	mov.f32 	%f18, 0f00000000;
	@%p24 bra 	$L__BB0_46;
	mov.f32 	%f17, 0f00000000;
	mov.b32 	%r475, 0;
	mov.b32 	%r469, 832094735;
$L__BB0_44:
	mov.u32 	%r200, %r381;
	mov.u32 	%r199, %r380;
	mov.u32 	%r381, %r379;
	shr.u32 	%r345, %r383, 2;
	xor.b32  	%r346, %r345, %r383;
	shl.b32 	%r347, %r381, 4;
	shl.b32 	%r348, %r346, 1;
	xor.b32  	%r349, %r348, %r347;
	xor.b32  	%r350, %r349, %r346;
	xor.b32  	%r380, %r350, %r381;
	add.s32 	%r351, %r469, %r380;
	add.s32 	%r352, %r351, 362437;
	cvt.rn.f32.u32 	%f8, %r352;
	fma.rn.f32 	%f9, %f8, 0f2F800000, 0f2F000000;
	shr.u32 	%r353, %r382, 2;
	xor.b32  	%r354, %r353, %r382;
	shl.b32 	%r355, %r380, 4;
	shl.b32 	%r356, %r354, 1;
	xor.b32  	%r357, %r356, %r355;
	xor.b32  	%r358, %r357, %r354;
	xor.b32  	%r379, %r358, %r380;
	add.s32 	%r469, %r469, 724874;
	add.s32 	%r359, %r379, %r469;
	cvt.rn.f32.u32 	%f10, %r359;
	fma.rn.f32 	%f11, %f10, 0f2F800000, 0f2F000000;
	mul.f32 	%f12, %f11, %f11;
	fma.rn.f32 	%f13, %f9, %f9, %f12;
	setp.le.f32 	%p25, %f13, 0f3F800000;
	selp.f32 	%f14, 0f3F800000, 0f00000000, %p25;
	add.f32 	%f17, %f17, %f14;
	add.s32 	%r475, %r475, 1;
	cvt.rn.f32.u32 	%f15, %r475;
	setp.gt.f32 	%p26, %f5, %f15;
	mov.u32 	%r382, %r199;
	mov.u32 	%r383, %r200;
	@%p26 bra 	$L__BB0_44;
	st.global.v2.u32 	[%rd2+8], {%r199, %r381};
	st.global.v2.u32 	[%rd2+16], {%r380, %r379};
	st.global.v2.u32 	[%rd2], {%r469, %r200};
	mul.f32 	%f18, %f17, 0f40800000;
$L__BB0_46:
	cvta.to.global.u64 	%rd18, %rd8;
	div.rn.f32 	%f16, %f18, %f5;
	shl.b64 	%rd19, %rd1, 2;
	add.s64 	%rd20, %rd18, %rd19;
	st.global.f32 	[%rd20], %f16;
	ret;

}


// ===== COMPILED SASS (sm_100) =====

	.target	sm_100

	.elftype	@"ET_EXEC"


//--------------------- .note.nv.tkinfo           --------------------------
	.section	.note.nv.tkinfo,"",@"SHT_NOTE"
	.sectionflags	@"SHF_NOTE_NV_TKINFO"
	.tkinfo
        /*0018*/ 	.word	0x00000002
        /*0030*/ 	.string	""
        /*0030*/ 	.string	"ptxas"
        /*0030*/ 	.string	"Cuda compilation tools, release 13.0, V13.0.88"
        /*0030*/ 	.string	"Build cuda_13.0.r13.0/compiler.36424714_0"
        /*0030*/ 	.string	"-arch sm_100 -m 64 "



//--------------------- .note.nv.cuinfo           --------------------------
	.section	.note.nv.cuinfo,"",@"SHT_NOTE"
	.sectionflags	@"SHF_NOTE_NV_CUINFO"
        /*0018*/ 	.short	0x0002
        /*001a*/ 	.short	0x0064
        /*001c*/ 	.short	0x0082
	.zero		2


//--------------------- .nv.info                  --------------------------
	.section	.nv.info,"",@"SHT_CUDA_INFO"
	.align	4


	//----- nvinfo : EIATTR_REGCOUNT
	.align		4
        /*0000*/ 	.byte	0x04, 0x2f
        /*0002*/ 	.short	(.L_10 - .L_9)
	.align		4
.L_9:
        /*0004*/ 	.word	index@(_Z15gpu_monte_carloPfP17curandStateXORWOWf)
        /*0008*/ 	.word	0x00000020


	//----- nvinfo : EIATTR_FRAME_SIZE
	.align		4
.L_10:
        /*000c*/ 	.byte	0x04, 0x11
        /*000e*/ 	.short	(.L_12 - .L_11)
	.align		4
.L_11:
        /*0010*/ 	.word	index@($__internal_0_$__cuda_sm3x_div_rn_noftz_f32_slowpath)
        /*0014*/ 	.word	0x00000000


	//----- nvinfo : EIATTR_FRAME_SIZE
	.align		4
.L_12:
        /*0018*/ 	.byte	0x04, 0x11
        /*001a*/ 	.short	(.L_14 - .L_13)
	.align		4
.L_13:
        /*001c*/ 	.word	index@(_Z15gpu_monte_carloPfP17curandStateXORWOWf)
        /*0020*/ 	.word	0x00000000


	//----- nvinfo : EIATTR_MIN_STACK_SIZE
	.align		4
.L_14:
        /*0024*/ 	.byte	0x04, 0x12
        /*0026*/ 	.short	(.L_16 - .L_15)
	.align		4
.L_15:
        /*0028*/ 	.word	index@(_Z15gpu_monte_carloPfP17curandStateXORWOWf)
        /*002c*/ 	.word	0x00000000
.L_16:


//--------------------- .nv.compat                --------------------------
	.section	.nv.compat,"",@"SHT_CUDA_COMPAT_INFO"
	.align	4
        /*0000*/ 	.byte	0x02, 0x09, 0x00, 0x00, 0x02, 0x02, 0x01, 0x00, 0x02, 0x05, 0x05, 0x00, 0x03, 0x07, 0x01, 0x01
        /*0010*/ 	.byte	0x02, 0x03, 0x00, 0x00, 0x02, 0x06, 0x01, 0x00, 0x04, 0x0b, 0x08, 0x00, 0x01, 0x00, 0x00, 0x00
        /*0020*/ 	.byte	0x00, 0x00, 0x00, 0x00


//--------------------- .nv.info._Z15gpu_monte_carloPfP17curandStateXORWOWf --------------------------
	.section	.nv.info._Z15gpu_monte_carloPfP17curandStateXORWOWf,"",@"SHT_CUDA_INFO"
	.sectionflags	@""
	.align	4


	//----- nvinfo : EIATTR_CUDA_API_VERSION
	.align		4
        /*0000*/ 	.byte	0x04, 0x37
        /*0002*/ 	.short	(.L_18 - .L_17)
.L_17:
        /*0004*/ 	.word	0x00000082


	//----- nvinfo : EIATTR_KPARAM_INFO
	.align		4
.L_18:
        /*0008*/ 	.byte	0x04, 0x17
        /*000a*/ 	.short	(.L_20 - .L_19)
.L_19:
        /*000c*/ 	.word	0x00000000
        /*0010*/ 	.short	0x0002
        /*0012*/ 	.short	0x0010
        /*0014*/ 	.byte	0x00, 0xf0, 0x11, 0x00


	//----- nvinfo : EIATTR_KPARAM_INFO
	.align		4
.L_20:
        /*0018*/ 	.byte	0x04, 0x17
        /*001a*/ 	.short	(.L_22 - .L_21)
.L_21:
        /*001c*/ 	.word	0x00000000
        /*0020*/ 	.short	0x0001
        /*0022*/ 	.short	0x0008
        /*0024*/ 	.byte	0x00, 0xf5, 0x21, 0x00


	//----- nvinfo : EIATTR_KPARAM_INFO
	.align		4
.L_22:
        /*0028*/ 	.byte	0x04, 0x17
        /*002a*/ 	.short	(.L_24 - .L_23)
.L_23:
        /*002c*/ 	.word	0x00000000
        /*0030*/ 	.short	0x0000
        /*0032*/ 	.short	0x0000
        /*0034*/ 	.byte	0x00, 0xf5, 0x21, 0x00


	//----- nvinfo : EIATTR_SPARSE_MMA_MASK
	.align		4
.L_24:
        /*0038*/ 	.byte	0x03, 0x50
        /*003a*/ 	.short	0x0000


	//----- nvinfo : EIATTR_MAXREG_COUNT
	.align		4
        /*003c*/ 	.byte	0x03, 0x1b
        /*003e*/ 	.short	0x00ff


	//----- nvinfo : EIATTR_MERCURY_ISA_VERSION
	.align		4
        /*0040*/ 	.byte	0x03, 0x5f
        /*0042*/ 	.short	0x0101


	//----- nvinfo : EIATTR_VRC_CTA_INIT_COUNT
	.align		4
        /*0044*/ 	.byte	0x02, 0x4a
	.zero		1
	.zero		1


	//----- nvinfo : EIATTR_EXIT_INSTR_OFFSETS
	.align		4
        /*0048*/ 	.byte	0x04, 0x1c
        /*004a*/ 	.short	(.L_26 - .L_25)


	//   ....[0]....
.L_25:
        /*004c*/ 	.word	0x00001390


	//----- nvinfo : EIATTR_CRS_STACK_SIZE
	.align		4
.L_26:
        /*0050*/ 	.byte	0x04, 0x1e
        /*0052*/ 	.short	(.L_28 - .L_27)
.L_27:
        /*0054*/ 	.word	0x00000000


	//----- nvinfo : EIATTR_CBANK_PARAM_SIZE
	.align		4
.L_28:
        /*0058*/ 	.byte	0x03, 0x19
        /*005a*/ 	.short	0x0014


	//----- nvinfo : EIATTR_PARAM_CBANK
	.align		4
        /*005c*/ 	.byte	0x04, 0x0a
        /*005e*/ 	.short	(.L_30 - .L_29)
	.align		4
.L_29:
        /*0060*/ 	.word	index@(.nv.constant0._Z15gpu_monte_carloPfP17curandStateXORWOWf)
        /*0064*/ 	.short	0x0380
        /*0066*/ 	.short	0x0014


	//----- nvinfo : EIATTR_SW_WAR
	.align		4
.L_30:
        /*0068*/ 	.byte	0x04, 0x36
        /*006a*/ 	.short	(.L_32 - .L_31)
.L_31:
        /*006c*/ 	.word	0x00000008
.L_32:


//--------------------- .nv.callgraph             --------------------------
	.section	.nv.callgraph,"",@"SHT_CUDA_CALLGRAPH"
	.align	4
	.sectionentsize	8
	.align		4
        /*0000*/ 	.word	0x00000000
	.align		4
        /*0004*/ 	.word	0xffffffff
	.align		4
        /*0008*/ 	.word	0x00000000
	.align		4
        /*000c*/ 	.word	0xfffffffe
	.align		4
        /*0010*/ 	.word	0x00000000
	.align		4
        /*0014*/ 	.word	0xfffffffd
	.align		4
        /*0018*/ 	.word	0x00000000
	.align		4
        /*001c*/ 	.word	0xfffffffc


//--------------------- .nv.constant4             --------------------------
	.section	.nv.constant4,"a",@progbits
	.align	8
	.align		8
.nv.constant4:
        /*0000*/ 	.dword	precalc_xorwow_matrix
	.align		8
        /*0008*/ 	.dword	precalc_xorwow_offset_matrix
	.align		8
        /*0010*/ 	.dword	mrg32k3aM1
	.align		8
        /*0018*/ 	.dword	mrg32k3aM2
	.align		8
        /*0020*/ 	.dword	mrg32k3aM1SubSeq
	.align		8
        /*0028*/ 	.dword	mrg32k3aM2SubSeq
	.align		8
        /*0030*/ 	.dword	mrg32k3aM1Seq
	.align		8
        /*0038*/ 	.dword	mrg32k3aM2Seq


//--------------------- .nv.constant3             --------------------------
	.section	.nv.constant3,"a",@progbits
	.align	8
.nv.constant3:
	.type		__cr_lgamma_table,@object
	.size		__cr_lgamma_table,(.L_8 - __cr_lgamma_table)
__cr_lgamma_table:
        /*0000*/ 	.byte	0x00, 0x00, 0x00, 0x00, 0x00, 0x00, 0x00, 0x00, 0x00, 0x00, 0x00, 0x00, 0x00, 0x00, 0x00, 0x00
        /*0010*/ 	.byte	0xef, 0x39, 0xfa, 0xfe, 0x42, 0x2e, 0xe6, 0x3f, 0x02, 0x20, 0x2a, 0xfa, 0x0b, 0xab, 0xfc, 0x3f
        /*0020*/ 	.byte	0xf9, 0x2c, 0x92, 0x7c, 0xa7, 0x6c, 0x09, 0x40, 0xc9, 0x79, 0x44, 0x3c, 0x64, 0x26, 0x13, 0x40
        /*0030*/ 	.byte	0xca, 0x01, 0xcf, 0x3a, 0x27, 0x51, 0x1a, 0x40, 0x30, 0xcc, 0x2d, 0xf3, 0xe1, 0x0c, 0x21, 0x40
        /*0040*/ 	.byte	0x0d, 0xb7, 0xfc, 0x82, 0x8e, 0x35, 0x25, 0x40
.L_8:


//--------------------- .text._Z15gpu_monte_carloPfP17curandStateXORWOWf --------------------------
	.section	.text._Z15gpu_monte_carloPfP17curandStateXORWOWf,"ax",@progbits
	.align	128
        .global         _Z15gpu_monte_carloPfP17curandStateXORWOWf
        .type           _Z15gpu_monte_carloPfP17curandStateXORWOWf,@function
        .size           _Z15gpu_monte_carloPfP17curandStateXORWOWf,(.L_x_24 - _Z15gpu_monte_carloPfP17curandStateXORWOWf)
        .other          _Z15gpu_monte_carloPfP17curandStateXORWOWf,@"STO_CUDA_ENTRY STV_DEFAULT"
_Z15gpu_monte_carloPfP17curandStateXORWOWf:
.text._Z15gpu_monte_carloPfP17curandStateXORWOWf:
[----:B------:R-:W-:Y:S01]  /*0000*/  LDC R1, c[0x0][0x37c] ;  /* 0x0000df00ff017b82 */ /* 0x000fe20000000800 */
[----:B------:R-:W0:Y:S07]  /*0010*/  S2R R10, SR_TID.X ;  /* 0x00000000000a7919 */ /* 0x000e2e0000002100 */
[----:B------:R-:W1:Y:S01]  /*0020*/  LDC.64 R6, c[0x0][0x388] ;  /* 0x0000e200ff067b82 */ /* 0x000e620000000a00 */
[----:B------:R-:W0:Y:S01]  /*0030*/  LDCU UR4, c[0x0][0x360] ;  /* 0x00006c00ff0477ac */ /* 0x000e220008000800 */
[----:B------:R-:W-:Y:S01]  /*0040*/  IMAD.MOV.U32 R8, RZ, RZ, 0x3198c20f ;  /* 0x3198c20fff087424 */ /* 0x000fe200078e00ff */
[----:B------:R-:W0:Y:S01]  /*0050*/  S2R R3, SR_CTAID.X ;  /* 0x0000000000037919 */ /* 0x000e220000002500 */
[----:B------:R-:W-:Y:S01]  /*0060*/  IMAD.MOV.U32 R9, RZ, RZ, 0x5efdb30c ;  /* 0x5efdb30cff097424 */ /* 0x000fe200078e00ff */
[----:B------:R-:W2:Y:S01]  /*0070*/  LDCU.64 UR6, c[0x0][0x358] ;  /* 0x00006b00ff0677ac */ /* 0x000ea20008000a00 */
[----:B------:R-:W-:Y:S01]  /*0080*/  IMAD.MOV.U32 R12, RZ, RZ, 0x423bb012 ;  /* 0x423bb012ff0c7424 */ /* 0x000fe200078e00ff */
[----:B------:R-:W-:Y:S01]  /*0090*/  BSSY.RECONVERGENT B0, `(.L_x_0) ;  /* 0x00000ea000007945 */ /* 0x000fe20003800200 */
[----:B------:R-:W-:-:S02]  /*00a0*/  IMAD.MOV.U32 R13, RZ, RZ, -0x75bd8fc ;  /* 0xf8a42704ff0d7424 */ /* 0x000fc400078e00ff */
[----:B------:R-:W-:Y:S02]  /*00b0*/  IMAD.MOV.U32 R14, RZ, RZ, -0x23270784 ;  /* 0xdcd8f87cff0e7424 */ /* 0x000fe400078e00ff */
[----:B------:R-:W-:Y:S02]  /*00c0*/  IMAD.MOV.U32 R15, RZ, RZ, 0x57fa2510 ;  /* 0x57fa2510ff0f7424 */ /* 0x000fe400078e00ff */
[----:B------:R-:W-:Y:S02]  /*00d0*/  IMAD.MOV.U32 R0, RZ, RZ, 0x5efdb30c ;  /* 0x5efdb30cff007424 */ /* 0x000fe400078e00ff */
[----:B------:R-:W-:Y:S02]  /*00e0*/  IMAD.MOV.U32 R5, RZ, RZ, -0x75bd8fc ;  /* 0xf8a42704ff057424 */ /* 0x000fe400078e00ff */
[----:B------:R-:W-:Y:S02]  /*00f0*/  IMAD.MOV.U32 R4, RZ, RZ, 0x423bb012 ;  /* 0x423bb012ff047424 */ /* 0x000fe400078e00ff */
[----:B------:R-:W-:-:S02]  /*0100*/  IMAD.MOV.U32 R2, RZ, RZ, -0x23270784 ;  /* 0xdcd8f87cff027424 */ /* 0x000fc400078e00ff */
[----:B0-----:R-:W-:Y:S02]  /*0110*/  IMAD R10, R3, UR4, R10 ;  /* 0x00000004030a7c24 */ /* 0x001fe4000f8e020a */
[----:B------:R-:W-:Y:S02]  /*0120*/  IMAD.MOV.U32 R3, RZ, RZ, 0x57fa2510 ;  /* 0x57fa2510ff037424 */ /* 0x000fe400078e00ff */
[C---:B-1----:R-:W-:Y:S01]  /*0130*/  IMAD.WIDE.U32 R6, R10.reuse, 0x30, R6 ;  /* 0x000000300a067825 */ /* 0x042fe200078e0006 */
[----:B------:R-:W-:-:S04]  /*0140*/  ISETP.NE.AND P0, PT, R10, RZ, PT ;  /* 0x000000ff0a00720c */ /* 0x000fc80003f05270 */
[----:B--2---:R0:W-:Y:S04]  /*0150*/  STG.E.64 desc[UR6][R6.64], R8 ;  /* 0x0000000806007986 */ /* 0x0041e8000c101b06 */
[----:B------:R0:W-:Y:S04]  /*0160*/  STG.E.64 desc[UR6][R6.64+0x8], R12 ;  /* 0x0000080c06007986 */ /* 0x0001e8000c101b06 */
[----:B------:R0:W-:Y:S01]  /*0170*/  STG.E.64 desc[UR6][R6.64+0x10], R14 ;  /* 0x0000100e06007986 */ /* 0x0001e2000c101b06 */
[----:B------:R-:W-:Y:S05]  /*0180*/  @!P0 BRA `(.L_x_1) ;  /* 0x0000000c00688947 */ /* 0x000fea0003800000 */
[----:B------:R-:W-:Y:S02]  /*0190*/  IMAD.MOV.U32 R11, RZ, RZ, RZ ;  /* 0x000000ffff0b7224 */ /* 0x000fe400078e00ff */
[----:B------:R-:W-:Y:S02]  /*01a0*/  IMAD.MOV.U32 R0, RZ, RZ, 0x5efdb30c ;  /* 0x5efdb30cff007424 */ /* 0x000fe400078e00ff */
[----:B0-----:R-:W-:Y:S02]  /*01b0*/  IMAD.MOV.U32 R12, RZ, RZ, R10 ;  /* 0x000000ffff0c7224 */ /* 0x001fe400078e000a */
[----:B------:R-:W-:Y:S02]  /*01c0*/  IMAD.MOV.U32 R13, RZ, RZ, RZ ;  /* 0x000000ffff0d7224 */ /* 0x000fe400078e00ff */
[----:B------:R-:W-:Y:S02]  /*01d0*/  IMAD.MOV.U32 R4, RZ, RZ, 0x423bb012 ;  /* 0x423bb012ff047424 */ /* 0x000fe400078e00ff */
[----:B------:R-:W-:-:S02]  /*01e0*/  IMAD.MOV.U32 R5, RZ, RZ, -0x75bd8fc ;  /* 0xf8a42704ff057424 */ /* 0x000fc400078e00ff */
[----:B------:R-:W-:Y:S02]  /*01f0*/  IMAD.MOV.U32 R2, RZ, RZ, -0x23270784 ;  /* 0xdcd8f87cff027424 */ /* 0x000fe400078e00ff */
[----:B------:R-:W-:-:S07]  /*0200*/  IMAD.MOV.U32 R3, RZ, RZ, 0x57fa2510 ;  /* 0x57fa2510ff037424 */ /* 0x000fce00078e00ff */
.L_x_7:
[----:B------:R-:W-:Y:S01]  /*0210*/  LOP3.LUT R6, R12, 0x3, RZ, 0xc0, !PT ;  /* 0x000000030c067812 */ /* 0x000fe200078ec0ff */
[----:B------:R-:W-:Y:S03]  /*0220*/  BSSY.RECONVERGENT B1, `(.L_x_2) ;  /* 0x00000ca000017945 */ /* 0x000fe60003800200 */
[----:B------:R-:W-:-:S04]  /*0230*/  ISETP.NE.U32.AND P0, PT, R6, RZ, PT ;  /* 0x000000ff0600720c */ /* 0x000fc80003f05070 */
[----:B------:R-:W-:-:S13]  /*0240*/  ISETP.NE.AND.EX P0, PT, RZ, RZ, PT, P0 ;  /* 0x000000ffff00720c */ /* 0x000fda0003f05300 */
[----:B0-----:R-:W-:Y:S05]  /*0250*/  @!P0 BRA `(.L_x_3) ;  /* 0x0000000c00188947 */ /* 0x001fea0003800000 */
[----:B------:R-:W0:Y:S01]  /*0260*/  LDC.64 R6, c[0x4][RZ] ;  /* 0x01000000ff067b82 */ /* 0x000e220000000a00 */
[----:B------:R-:W-:Y:S02]  /*0270*/  IMAD.MOV.U32 R14, RZ, RZ, RZ ;  /* 0x000000ffff0e7224 */ /* 0x000fe400078e00ff */
[----:B0-----:R-:W-:-:S07]  /*0280*/  IMAD.WIDE.U32 R6, R11, 0xc80, R6 ;  /* 0x00000c800b067825 */ /* 0x001fce00078e0006 */
.L_x_6:
[----:B0-----:R-:W-:Y:S01]  /*0290*/  IMAD.MOV.U32 R0, RZ, RZ, RZ ;  /* 0x000000ffff007224 */ /* 0x001fe200078e00ff */
[----:B------:R-:W-:Y:S01]  /*02a0*/  CS2R R2, SRZ ;  /* 0x0000000000027805 */ /* 0x000fe2000001ff00 */
[----:B------:R-:W-:Y:S01]  /*02b0*/  IMAD.MOV.U32 R15, RZ, RZ, RZ ;  /* 0x000000ffff0f7224 */ /* 0x000fe200078e00ff */
[----:B------:R-:W-:-:S07]  /*02c0*/  CS2R R4, SRZ ;  /* 0x0000000000047805 */ /* 0x000fce000001ff00 */
.L_x_5:
[----:B------:R-:W0:Y:S02]  /*02d0*/  LDC.64 R8, c[0x0][0x388] ;  /* 0x0000e200ff087b82 */ /* 0x000e240000000a00 */
[----:B0-----:R-:W-:-:S04]  /*02e0*/  IMAD.WIDE.U32 R8, R10, 0x30, R8 ;  /* 0x000000300a087825 */ /* 0x001fc800078e0008 */
[----:B------:R-:W-:-:S05]  /*02f0*/  IMAD.WIDE.U32 R8, R15, 0x4, R8 ;  /* 0x000000040f087825 */ /* 0x000fca00078e0008 */
[----:B------:R0:W5:Y:S01]  /*0300*/  LDG.E R16, desc[UR6][R8.64+0x4] ;  /* 0x0000040608107981 */ /* 0x000162000c1e1900 */
[----:B------:R-:W-:-:S07]  /*0310*/  IMAD.MOV.U32 R17, RZ, RZ, RZ ;  /* 0x000000ffff117224 */ /* 0x000fce00078e00ff */
.L_x_4:
[----:B-----5:R-:W-:Y:S01]  /*0320*/  SHF.R.U32.HI R22, RZ, R17, R16 ;  /* 0x00000011ff167219 */ /* 0x020fe20000011610 */
[----:B0-----:R-:W-:-:S03]  /*0330*/  IMAD.SHL.U32 R8, R15, 0x20, RZ ;  /* 0x000000200f087824 */ /* 0x001fc600078e00ff */
[----:B------:R-:W-:Y:S01]  /*0340*/  LOP3.LUT R9, R22, 0x1, RZ, 0xc0, !PT ;  /* 0x0000000116097812 */ /* 0x000fe200078ec0ff */
[----:B------:R-:W-:-:S03]  /*0350*/  IMAD.IADD R8, R8, 0x1, R17 ;  /* 0x0000000108087824 */ /* 0x000fc600078e0211 */
[----:B------:R-:W-:Y:S01]  /*0360*/  ISETP.NE.U32.AND P0, PT, R9, 0x1, PT ;  /* 0x000000010900780c */ /* 0x000fe20003f05070 */
[----:B------:R-:W-:-:S03]  /*0370*/  IMAD R9, R8, 0x5, RZ ;  /* 0x0000000508097824 */ /* 0x000fc600078e02ff */
[----:B------:R-:W-:Y:S01]  /*0380*/  R2P PR, R22, 0x7e ;  /* 0x0000007e16007804 */ /* 0x000fe20000000000 */
[----:B------:R-:W-:-:S08]  /*0390*/  IMAD.WIDE.U32 R8, R9, 0x4, R6 ;  /* 0x0000000409087825 */ /* 0x000fd000078e0006 */
[----:B------:R-:W2:Y:S04]  /*03a0*/  @!P0 LDG.E R19, desc[UR6][R8.64] ;  /* 0x0000000608138981 */ /* 0x000ea8000c1e1900 */
[----:B------:R-:W3:Y:S04]  /*03b0*/  @P1 LDG.E R21, desc[UR6][R8.64+0x14] ;  /* 0x0000140608151981 */ /* 0x000ee8000c1e1900 */
[----:B------:R-:W4:Y:S04]  /*03c0*/  @!P0 LDG.E R18, desc[UR6][R8.64+0x10] ;  /* 0x0000100608128981 */ /* 0x000f28000c1e1900 */
[----:B------:R-:W4:Y:S04]  /*03d0*/  @P2 LDG.E R23, desc[UR6][R8.64+0x28] ;  /* 0x0000280608172981 */ /* 0x000f28000c1e1900 */
[----:B------:R-:W4:Y:S04]  /*03e0*/  @P1 LDG.E R20, desc[UR6][R8.64+0x24] ;  /* 0x0000240608141981 */ /* 0x000f28000c1e1900 */
[----:B------:R-:W4:Y:S04]  /*03f0*/  @P3 LDG.E R25, desc[UR6][R8.64+0x3c] ;  /* 0x00003c0608193981 */ /* 0x000f28000c1e1900 */
[----:B------:R-:W4:Y:S04]  /*0400*/  @P2 LDG.E R24, desc[UR6][R8.64+0x38] ;  /* 0x0000380608182981 */ /* 0x000f28000c1e1900 */
[----:B------:R-:W4:Y:S04]  /*0410*/  @P4 LDG.E R27, desc[UR6][R8.64+0x50] ;  /* 0x00005006081b4981 */ /* 0x000f28000c1e1900 */
[----:B------:R-:W4:Y:S01]  /*0420*/  @P5 LDG.E R29, desc[UR6][R8.64+0x64] ;  /* 0x00006406081d5981 */ /* 0x000f22000c1e1900 */
[----:B--2---:R-:W-:-:S03]  /*0430*/  @!P0 LOP3.LUT R0, R0, R19, RZ, 0x3c, !PT ;  /* 0x0000001300008212 */ /* 0x004fc600078e3cff */
[----:B------:R-:W2:Y:S01]  /*0440*/  @!P0 LDG.E R19, desc[UR6][R8.64+0x4] ;  /* 0x0000040608138981 */ /* 0x000ea2000c1e1900 */
[----:B---3--:R-:W-:-:S03]  /*0450*/  @P1 LOP3.LUT R0, R0, R21, RZ, 0x3c, !PT ;  /* 0x0000001500001212 */ /* 0x008fc600078e3cff */
[----:B------:R-:W3:Y:S01]  /*0460*/  @!P0 LDG.E R21, desc[UR6][R8.64+0xc] ;  /* 0x00000c0608158981 */ /* 0x000ee2000c1e1900 */
[----:B----4-:R-:W-:-:S03]  /*0470*/  @!P0 LOP3.LUT R3, R3, R18, RZ, 0x3c, !PT ;  /* 0x0000001203038212 */ /* 0x010fc600078e3cff */
[----:B------:R-:W4:Y:S01]  /*0480*/  @!P0 LDG.E R18, desc[UR6][R8.64+0x8] ;  /* 0x0000080608128981 */ /* 0x000f22000c1e1900 */
[----:B------:R-:W-:-:S03]  /*0490*/  @P2 LOP3.LUT R0, R0, R23, RZ, 0x3c, !PT ;  /* 0x0000001700002212 */ /* 0x000fc600078e3cff */
[----:B------:R-:W4:Y:S01]  /*04a0*/  @P1 LDG.E R23, desc[UR6][R8.64+0x18] ;  /* 0x0000180608171981 */ /* 0x000f22000c1e1900 */
[----:B------:R-:W-:-:S03]  /*04b0*/  @P1 LOP3.LUT R3, R3, R20, RZ, 0x3c, !PT ;  /* 0x0000001403031212 */ /* 0x000fc600078e3cff */
[----:B------:R-:W4:Y:S01]  /*04c0*/  @P1 LDG.E R20, desc[UR6][R8.64+0x1c] ;  /* 0x00001c0608141981 */ /* 0x000f22000c1e1900 */
[----:B------:R-:W-:-:S03]  /*04d0*/  @P3 LOP3.LUT R0, R0, R25, RZ, 0x3c, !PT ;  /* 0x0000001900003212 */ /* 0x000fc600078e3cff */
[----:B------:R-:W4:Y:S01]  /*04e0*/  @P1 LDG.E R25, desc[UR6][R8.64+0x20] ;  /* 0x0000200608191981 */ /* 0x000f22000c1e1900 */
[----:B------:R-:W-:-:S03]  /*04f0*/  @P2 LOP3.LUT R3, R3, R24, RZ, 0x3c, !PT ;  /* 0x0000001803032212 */ /* 0x000fc600078e3cff */
[----:B------:R-:W4:Y:S01]  /*0500*/  @P3 LDG.E R24, desc[UR6][R8.64+0x4c] ;  /* 0x00004c0608183981 */ /* 0x000f22000c1e1900 */
[----:B--2---:R-:W-:-:S03]  /*0510*/  @!P0 LOP3.LUT R4, R4, R19, RZ, 0x3c, !PT ;  /* 0x0000001304048212 */ /* 0x004fc600078e3cff */
[----:B------:R-:W2:Y:S01]  /*0520*/  @P2 LDG.E R19, desc[UR6][R8.64+0x2c] ;  /* 0x00002c0608132981 */ /* 0x000ea2000c1e1900 */
[----:B---3--:R-:W-:-:S03]  /*0530*/  @!P0 LOP3.LUT R2, R2, R21, RZ, 0x3c, !PT ;  /* 0x0000001502028212 */ /* 0x008fc600078e3cff */
[----:B------:R-:W3:Y:S01]  /*0540*/  @P2 LDG.E R21, desc[UR6][R8.64+0x34] ;  /* 0x0000340608152981 */ /* 0x000ee2000c1e1900 */
[----:B----4-:R-:W-:-:S03]  /*0550*/  @!P0 LOP3.LUT R5, R5, R18, RZ, 0x3c, !PT ;  /* 0x0000001205058212 */ /* 0x010fc600078e3cff */
[----:B------:R-:W4:Y:S01]  /*0560*/  @P2 LDG.E R18, desc[UR6][R8.64+0x30] ;  /* 0x0000300608122981 */ /* 0x000f22000c1e1900 */
        /* <DEDUP_REMOVED lines=10> */
[----:B--2---:R-:W-:-:S03]  /*0610*/  @P2 LOP3.LUT R4, R4, R19, RZ, 0x3c, !PT ;  /* 0x0000001304042212 */ /* 0x004fc600078e3cff */
[----:B------:R-:W2:Y:S01]  /*0620*/  @P4 LDG.E R19, desc[UR6][R8.64+0x54] ;  /* 0x0000540608134981 */ /* 0x000ea2000c1e1900 */
[----:B---3--:R-:W-:-:S03]  /*0630*/  @P2 LOP3.LUT R2, R2, R21, RZ, 0x3c, !PT ;  /* 0x0000001502022212 */ /* 0x008fc600078e3cff */
[----:B------:R-:W3:Y:S01]  /*0640*/  @P4 LDG.E R21, desc[UR6][R8.64+0x5c] ;  /* 0x00005c0608154981 */ /* 0x000ee2000c1e1900 */
[----:B----4-:R-:W-:-:S03]  /*0650*/  @P2 LOP3.LUT R5, R5, R18, RZ, 0x3c, !PT ;  /* 0x0000001205052212 */ /* 0x010fc600078e3cff */
        /* <DEDUP_REMOVED lines=9> */
[----:B------:R-:W-:Y:S02]  /*06f0*/  LOP3.LUT P0, RZ, R22, 0x80, RZ, 0xc0, !PT ;  /* 0x0000008016ff7812 */ /* 0x000fe4000780c0ff */
[----:B------:R-:W-:-:S04]  /*0700*/  @P5 LOP3.LUT R0, R0, R29, RZ, 0x3c, !PT ;  /* 0x0000001d00005212 */ /* 0x000fc800078e3cff */
[----:B------:R-:W-:-:S07]  /*0710*/  @P6 LOP3.LUT R0, R0, R27, RZ, 0x3c, !PT ;  /* 0x0000001b00006212 */ /* 0x000fce00078e3cff */
[----:B------:R-:W4:Y:S04]  /*0720*/  @P0 LDG.E R27, desc[UR6][R8.64+0x8c] ;  /* 0x00008c06081b0981 */ /* 0x000f28000c1e1900 */
        /* <DEDUP_REMOVED lines=15> */
[----:B------:R-:W-:Y:S02]  /*0820*/  @P0 LOP3.LUT R0, R0, R27, RZ, 0x3c, !PT ;  /* 0x0000001b00000212 */ /* 0x000fe400078e3cff */
[----:B--2---:R-:W-:Y:S02]  /*0830*/  @P6 LOP3.LUT R4, R4, R19, RZ, 0x3c, !PT ;  /* 0x0000001304046212 */ /* 0x004fe400078e3cff */
[----:B---3--:R-:W-:Y:S02]  /*0840*/  @P6 LOP3.LUT R2, R2, R21, RZ, 0x3c, !PT ;  /* 0x0000001502026212 */ /* 0x008fe400078e3cff */
[----:B----4-:R-:W-:Y:S02]  /*0850*/  @P6 LOP3.LUT R5, R5, R18, RZ, 0x3c, !PT ;  /* 0x0000001205056212 */ /* 0x010fe400078e3cff */
[----:B------:R-:W-:Y:S02]  /*0860*/  @P0 LOP3.LUT R4, R4, R23, RZ, 0x3c, !PT ;  /* 0x0000001704040212 */ /* 0x000fe400078e3cff */
[----:B------:R-:W-:-:S02]  /*0870*/  @P6 LOP3.LUT R3, R3, R20, RZ, 0x3c, !PT ;  /* 0x0000001403036212 */ /* 0x000fc400078e3cff */
[----:B------:R-:W-:Y:S02]  /*0880*/  @P0 LOP3.LUT R2, R2, R25, RZ, 0x3c, !PT ;  /* 0x0000001902020212 */ /* 0x000fe400078e3cff */
[----:B------:R-:W-:Y:S02]  /*0890*/  @P0 LOP3.LUT R3, R3, R26, RZ, 0x3c, !PT ;  /* 0x0000001a03030212 */ /* 0x000fe400078e3cff */
[----:B------:R-:W-:Y:S02]  /*08a0*/  @P0 LOP3.LUT R5, R5, R24, RZ, 0x3c, !PT ;  /* 0x0000001805050212 */ /* 0x000fe400078e3cff */
[----:B------:R-:W-:-:S13]  /*08b0*/  R2P PR, R22.B1, 0x7f ;  /* 0x0000007f16007804 */ /* 0x000fda0000001000 */
[----:B------:R-:W2:Y:S04]  /*08c0*/  @P0 LDG.E R19, desc[UR6][R8.64+0xa0] ;  /* 0x0000a00608130981 */ /* 0x000ea8000c1e1900 */
[----:B------:R-:W3:Y:S04]  /*08d0*/  @P1 LDG.E R21, desc[UR6][R8.64+0xb4] ;  /* 0x0000b40608151981 */ /* 0x000ee8000c1e1900 */
[----:B------:R-:W4:Y:S04]  /*08e0*/  @P2 LDG.E R23, desc[UR6][R8.64+0xc8] ;  /* 0x0000c80608172981 */ /* 0x000f28000c1e1900 */
[----:B------:R-:W4:Y:S04]  /*08f0*/  @P0 LDG.E R20, desc[UR6][R8.64+0xa8] ;  /* 0x0000a80608140981 */ /* 0x000f28000c1e1900 */
[----:B------:R-:W4:Y:S04]  /*0900*/  @P0 LDG.E R24, desc[UR6][R8.64+0xb0] ;  /* 0x0000b00608180981 */ /* 0x000f28000c1e1900 */
[----:B------:R-:W4:Y:S04]  /*0910*/  @P3 LDG.E R25, desc[UR6][R8.64+0xdc] ;  /* 0x0000dc0608193981 */ /* 0x000f28000c1e1900 */
[----:B------:R-:W4:Y:S04]  /*0920*/  @P1 LDG.E R18, desc[UR6][R8.64+0xbc] ;  /* 0x0000bc0608121981 */ /* 0x000f28000c1e1900 */
        /* <DEDUP_REMOVED lines=20> */
[----:B---3--:R-:W-:Y:S02]  /*0a70*/  @P0 LOP3.LUT R2, R2, R21, RZ, 0x3c, !PT ;  /* 0x0000001502020212 */ /* 0x008fe400078e3cff */
[----:B------:R-:W-:Y:S01]  /*0a80*/  LOP3.LUT P0, RZ, R22, 0x8000, RZ, 0xc0, !PT ;  /* 0x0000800016ff7812 */ /* 0x000fe2000780c0ff */
[----:B------:R-:W3:Y:S01]  /*0a90*/  @P2 LDG.E R21, desc[UR6][R8.64+0xcc] ;  /* 0x0000cc0608152981 */ /* 0x000ee2000c1e1900 */
[----:B----4-:R-:W-:-:S03]  /*0aa0*/  @P1 LOP3.LUT R4, R4, R23, RZ, 0x3c, !PT ;  /* 0x0000001704041212 */ /* 0x010fc600078e3cff */
[----:B------:R-:W4:Y:S04]  /*0ab0*/  @P2 LDG.E R22, desc[UR6][R8.64+0xd0] ;  /* 0x0000d00608162981 */ /* 0x000f28000c1e1900 */
[----:B------:R-:W4:Y:S01]  /*0ac0*/  @P2 LDG.E R23, desc[UR6][R8.64+0xd4] ;  /* 0x0000d40608172981 */ /* 0x000f22000c1e1900 */
[----:B------:R-:W-:-:S03]  /*0ad0*/  @P1 LOP3.LUT R3, R3, R20, RZ, 0x3c, !PT ;  /* 0x0000001403031212 */ /* 0x000fc600078e3cff */
[----:B------:R-:W4:Y:S01]  /*0ae0*/  @P3 LDG.E R20, desc[UR6][R8.64+0xec] ;  /* 0x0000ec0608143981 */ /* 0x000f22000c1e1900 */
[----:B------:R-:W-:Y:S02]  /*0af0*/  @P5 LOP3.LUT R0, R0, R29, RZ, 0x3c, !PT ;  /* 0x0000001d00005212 */ /* 0x000fe400078e3cff */
[----:B------:R-:W-:Y:S01]  /*0b00*/  @P2 LOP3.LUT R3, R3, R24, RZ, 0x3c, !PT ;  /* 0x0000001803032212 */ /* 0x000fe200078e3cff */
[----:B------:R-:W4:Y:S04]  /*0b10*/  @P0 LDG.E R26, desc[UR6][R8.64+0x13c] ;  /* 0x00013c06081a0981 */ /* 0x000f28000c1e1900 */
        /* <DEDUP_REMOVED lines=9> */
[----:B------:R-:W-:Y:S02]  /*0bb0*/  @P2 LOP3.LUT R2, R2, R23, RZ, 0x3c, !PT ;  /* 0x0000001702022212 */ /* 0x000fe400078e3cff */
[----:B------:R-:W-:Y:S01]  /*0bc0*/  @P3 LOP3.LUT R5, R5, R18, RZ, 0x3c, !PT ;  /* 0x0000001205053212 */ /* 0x000fe200078e3cff */
[----:B------:R-:W4:Y:S01]  /*0bd0*/  @P4 LDG.E R23, desc[UR6][R8.64+0xfc] ;  /* 0x0000fc0608174981 */ /* 0x000f22000c1e1900 */
[----:B------:R-:W-:-:S03]  /*0be0*/  @P3 LOP3.LUT R4, R4, R25, RZ, 0x3c, !PT ;  /* 0x0000001904043212 */ /* 0x000fc600078e3cff */
        /* <DEDUP_REMOVED lines=20> */
[----:B------:R-:W-:-:S05]  /*0d30*/  VIADD R17, R17, 0x10 ;  /* 0x0000001011117836 */ /* 0x000fca0000000000 */
[----:B------:R-:W-:Y:S02]  /*0d40*/  ISETP.NE.AND P1, PT, R17, 0x20, PT ;  /* 0x000000201100780c */ /* 0x000fe40003f25270 */
[----:B------:R-:W-:Y:S02]  /*0d50*/  @P5 LOP3.LUT R3, R3, R20, RZ, 0x3c, !PT ;  /* 0x0000001403035212 */ /* 0x000fe400078e3cff */
[----:B--2---:R-:W-:Y:S02]  /*0d60*/  @P5 LOP3.LUT R2, R2, R19, RZ, 0x3c, !PT ;  /* 0x0000001302025212 */ /* 0x004fe400078e3cff */
[----:B---3--:R-:W-:Y:S02]  /*0d70*/  @P6 LOP3.LUT R4, R4, R21, RZ, 0x3c, !PT ;  /* 0x0000001504046212 */ /* 0x008fe400078e3cff */
[----:B----4-:R-:W-:Y:S02]  /*0d80*/  @P6 LOP3.LUT R5, R5, R22, RZ, 0x3c, !PT ;  /* 0x0000001605056212 */ /* 0x010fe400078e3cff */
[----:B------:R-:W-:-:S02]  /*0d90*/  @P6 LOP3.LUT R2, R2, R23, RZ, 0x3c, !PT ;  /* 0x0000001702026212 */ /* 0x000fc400078e3cff */
[----:B------:R-:W-:Y:S02]  /*0da0*/  @P6 LOP3.LUT R3, R3, R18, RZ, 0x3c, !PT ;  /* 0x0000001203036212 */ /* 0x000fe400078e3cff */
[----:B------:R-:W-:Y:S02]  /*0db0*/  @P0 LOP3.LUT R5, R5, R24, RZ, 0x3c, !PT ;  /* 0x0000001805050212 */ /* 0x000fe400078e3cff */
[----:B------:R-:W-:Y:S02]  /*0dc0*/  @P0 LOP3.LUT R4, R4, R25, RZ, 0x3c, !PT ;  /* 0x0000001904040212 */ /* 0x000fe400078e3cff */
[----:B------:R-:W-:Y:S02]  /*0dd0*/  @P0 LOP3.LUT R3, R3, R26, RZ, 0x3c, !PT ;  /* 0x0000001a03030212 */ /* 0x000fe400078e3cff */
[----:B------:R-:W-:Y:S01]  /*0de0*/  @P0 LOP3.LUT R2, R2, R27, RZ, 0x3c, !PT ;  /* 0x0000001b02020212 */ /* 0x000fe200078e3cff */
[----:B------:R-:W-:Y:S06]  /*0df0*/  @P1 BRA `(.L_x_4) ;  /* 0xfffffff400481947 */ /* 0x000fec000383ffff */
[----:B------:R-:W-:-:S05]  /*0e00*/  VIADD R15, R15, 0x1 ;  /* 0x000000010f0f7836 */ /* 0x000fca0000000000 */
[----:B------:R-:W-:-:S13]  /*0e10*/  ISETP.NE.AND P0, PT, R15, 0x5, PT ;  /* 0x000000050f00780c */ /* 0x000fda0003f05270 */
[----:B------:R-:W-:Y:S05]  /*0e20*/  @P0 BRA `(.L_x_5) ;  /* 0xfffffff400280947 */ /* 0x000fea000383ffff */
[----:B------:R-:W0:Y:S01]  /*0e30*/  LDC.64 R8, c[0x0][0x388] ;  /* 0x0000e200ff087b82 */ /* 0x000e220000000a00 */
[----:B------:R-:W-:Y:S01]  /*0e40*/  VIADD R14, R14, 0x1 ;  /* 0x000000010e0e7836 */ /* 0x000fe20000000000 */
[----:B------:R-:W-:-:S04]  /*0e50*/  LOP3.LUT R15, R12, 0x3, RZ, 0xc0, !PT ;  /* 0x000000030c0f7812 */ /* 0x000fc800078ec0ff */
[----:B------:R-:W-:Y:S01]  /*0e60*/  ISETP.GE.U32.AND P0, PT, R14, R15, PT ;  /* 0x0000000f0e00720c */ /* 0x000fe20003f06070 */
[----:B0-----:R-:W-:-:S05]  /*0e70*/  IMAD.WIDE.U32 R8, R10, 0x30, R8 ;  /* 0x000000300a087825 */ /* 0x001fca00078e0008 */
[----:B------:R0:W-:Y:S04]  /*0e80*/  STG.E desc[UR6][R8.64+0x4], R0 ;  /* 0x0000040008007986 */ /* 0x0001e8000c101906 */
[----:B------:R0:W-:Y:S04]  /*0e90*/  STG.E.64 desc[UR6][R8.64+0x8], R4 ;  /* 0x0000080408007986 */ /* 0x0001e8000c101b06 */
[----:B------:R0:W-:Y:S01]  /*0ea0*/  STG.E.64 desc[UR6][R8.64+0x10], R2 ;  /* 0x0000100208007986 */ /* 0x0001e2000c101b06 */
[----:B------:R-:W-:Y:S05]  /*0eb0*/  @!P0 BRA `(.L_x_6) ;  /* 0xfffffff000f48947 */ /* 0x000fea000383ffff */
.L_x_3:
[----:B------:R-:W-:Y:S05]  /*0ec0*/  BSYNC.RECONVERGENT B1 ;  /* 0x0000000000017941 */ /* 0x000fea0003800200 */
.L_x_2:
[C---:B------:R-:W-:Y:S01]  /*0ed0*/  ISETP.GT.U32.AND P0, PT, R12.reuse, 0x3, PT ;  /* 0x000000030c00780c */ /* 0x040fe20003f04070 */
[----:B------:R-:W-:Y:S01]  /*0ee0*/  VIADD R11, R11, 0x1 ;  /* 0x000000010b0b7836 */ /* 0x000fe20000000000 */
[--C-:B------:R-:W-:Y:S02]  /*0ef0*/  SHF.R.U64 R12, R12, 0x2, R13.reuse ;  /* 0x000000020c0c7819 */ /* 0x100fe4000000120d */
[----:B------:R-:W-:Y:S02]  /*0f00*/  ISETP.GT.U32.AND.EX P0, PT, R13, RZ, PT, P0 ;  /* 0x000000ff0d00720c */ /* 0x000fe40003f04100 */
[----:B------:R-:W-:-:S11]  /*0f10*/  SHF.R.U32.HI R13, RZ, 0x2, R13 ;  /* 0x00000002ff0d7819 */ /* 0x000fd6000001160d */
[----:B------:R-:W-:Y:S05]  /*0f20*/  @P0 BRA `(.L_x_7) ;  /* 0xfffffff000b80947 */ /* 0x000fea000383ffff */
.L_x_1:
[----:B------:R-:W-:Y:S05]  /*0f30*/  BSYNC.RECONVERGENT B0 ;  /* 0x0000000000007941 */ /* 0x000fea0003800200 */
.L_x_0:
[----:B0-----:R-:W0:Y:S01]  /*0f40*/  LDC.64 R6, c[0x0][0x388] ;  /* 0x0000e200ff067b82 */ /* 0x001e220000000a00 */
[----:B------:R-:W-:-:S07]  /*0f50*/  IMAD.MOV.U32 R12, RZ, RZ, RZ ;  /* 0x000000ffff0c7224 */ /* 0x000fce00078e00ff */
[----:B------:R-:W1:Y:S01]  /*0f60*/  LDC R11, c[0x0][0x390] ;  /* 0x0000e400ff0b7b82 */ /* 0x000e620000000800 */
[----:B0-----:R-:W-:-:S05]  /*0f70*/  IMAD.WIDE.U32 R6, R10, 0x30, R6 ;  /* 0x000000300a067825 */ /* 0x001fca00078e0006 */
[----:B------:R0:W-:Y:S01]  /*0f80*/  STG.E.64 desc[UR6][R6.64+0x18], RZ ;  /* 0x000018ff06007986 */ /* 0x0001e2000c101b06 */
[----:B-1----:R-:W-:-:S03]  /*0f90*/  FSETP.GT.AND P0, PT, R11, RZ, PT ;  /* 0x000000ff0b00720b */ /* 0x002fc60003f04000 */
[----:B------:R0:W-:Y:S04]  /*0fa0*/  STG.E desc[UR6][R6.64+0x20], RZ ;  /* 0x000020ff06007986 */ /* 0x0001e8000c101906 */
[----:B------:R0:W-:Y:S06]  /*0fb0*/  STG.E.64 desc[UR6][R6.64+0x28], RZ ;  /* 0x000028ff06007986 */ /* 0x0001ec000c101b06 */
[----:B------:R-:W-:Y:S05]  /*0fc0*/  @!P0 BRA `(.L_x_8) ;  /* 0x0000000000a88947 */ /* 0x000fea0003800000 */
[----:B------:R-:W-:Y:S01]  /*0fd0*/  IMAD.MOV.U32 R9, RZ, RZ, R0 ;  /* 0x000000ffff097224 */ /* 0x000fe200078e0000 */
[----:B------:R-:W-:Y:S01]  /*0fe0*/  UMOV UR4, URZ ;  /* 0x000000ff00047c82 */ /* 0x000fe20008000000 */
[----:B------:R-:W-:Y:S02]  /*0ff0*/  IMAD.MOV.U32 R14, RZ, RZ, R4 ;  /* 0x000000ffff0e7224 */ /* 0x000fe400078e0004 */
[----:B------:R-:W-:Y:S02]  /*1000*/  IMAD.MOV.U32 R0, RZ, RZ, RZ ;  /* 0x000000ffff007224 */ /* 0x000fe400078e00ff */
[----:B------:R-:W-:-:S07]  /*1010*/  IMAD.MOV.U32 R8, RZ, RZ, 0x3198c20f ;  /* 0x3198c20fff087424 */ /* 0x000fce00078e00ff */
.L_x_9:
[----:B------:R-:W-:Y:S01]  /*1020*/  SHF.R.U32.HI R4, RZ, 0x2, R9 ;  /* 0x00000002ff047819 */ /* 0x000fe20000011609 */
[----:B------:R-:W-:Y:S01]  /*1030*/  UIADD3 UR4, UPT, UPT, UR4, 0x1, URZ ;  /* 0x0000000104047890 */ /* 0x000fe2000fffe0ff */
[----:B------:R-:W-:Y:S02]  /*1040*/  SHF.R.U32.HI R13, RZ, 0x2, R14 ;  /* 0x00000002ff0d7819 */ /* 0x000fe4000001160e */
[----:B------:R-:W-:Y:S01]  /*1050*/  LOP3.LUT R4, R4, R9, RZ, 0x3c, !PT ;  /* 0x0000000904047212 */ /* 0x000fe200078e3cff */
[----:B------:R-:W-:Y:S01]  /*1060*/  IMAD.SHL.U32 R9, R3, 0x10, RZ ;  /* 0x0000001003097824 */ /* 0x000fe200078e00ff */
[----:B------:R-:W-:Y:S01]  /*1070*/  LOP3.LUT R13, R13, R14, RZ, 0x3c, !PT ;  /* 0x0000000e0d0d7212 */ /* 0x000fe200078e3cff */
[----:B------:R-:W-:Y:S02]  /*1080*/  IMAD.MOV.U32 R14, RZ, RZ, 0x2f800000 ;  /* 0x2f800000ff0e7424 */ /* 0x000fe400078e00ff */
[----:B------:R-:W-:-:S05]  /*1090*/  IMAD.SHL.U32 R12, R4, 0x2, RZ ;  /* 0x00000002040c7824 */ /* 0x000fca00078e00ff */
[----:B------:R-:W-:Y:S01]  /*10a0*/  LOP3.LUT R12, R4, R12, R9, 0x96, !PT ;  /* 0x0000000c040c7212 */ /* 0x000fe200078e9609 */
[----:B------:R-:W-:Y:S02]  /*10b0*/  IMAD.MOV.U32 R4, RZ, RZ, R2 ;  /* 0x000000ffff047224 */ /* 0x000fe400078e0002 */
[----:B------:R-:W-:Y:S01]  /*10c0*/  IMAD.SHL.U32 R9, R13, 0x2, RZ ;  /* 0x000000020d097824 */ /* 0x000fe200078e00ff */
[----:B------:R-:W-:-:S05]  /*10d0*/  LOP3.LUT R2, R12, R3, RZ, 0x3c, !PT ;  /* 0x000000030c027212 */ /* 0x000fca00078e3cff */
[----:B------:R-:W-:-:S05]  /*10e0*/  IMAD.SHL.U32 R12, R2, 0x10, RZ ;  /* 0x00000010020c7824 */ /* 0x000fca00078e00ff */
[----:B------:R-:W-:Y:S02]  /*10f0*/  LOP3.LUT R13, R13, R9, R12, 0x96, !PT ;  /* 0x000000090d0d7212 */ /* 0x000fe400078e960c */
[C---:B------:R-:W-:Y:S01]  /*1100*/  IADD3 R9, PT, PT, R8.reuse, 0x587c5, R2 ;  /* 0x000587c508097810 */ /* 0x040fe20007ffe002 */
[----:B------:R-:W-:Y:S01]  /*1110*/  VIADD R8, R8, 0xb0f8a ;  /* 0x000b0f8a08087836 */ /* 0x000fe20000000000 */
[----:B------:R-:W-:Y:S02]  /*1120*/  LOP3.LUT R13, R13, R2, RZ, 0x3c, !PT ;  /* 0x000000020d0d7212 */ /* 0x000fe400078e3cff */
[----:B------:R-:W-:-:S03]  /*1130*/  I2FP.F32.U32 R9, R9 ;  /* 0x0000000900097245 */ /* 0x000fc60000201000 */
[----:B------:R-:W-:Y:S02]  /*1140*/  IMAD.IADD R12, R13, 0x1, R8 ;  /* 0x000000010d0c7824 */ /* 0x000fe400078e0208 */
[----:B------:R-:W-:-:S03]  /*1150*/  FFMA R9, R9, R14, 1.1641532182693481445e-10 ;  /* 0x2f00000009097423 */ /* 0x000fc6000000000e */
[----:B------:R-:W-:-:S05]  /*1160*/  I2FP.F32.U32 R12, R12 ;  /* 0x0000000c000c7245 */ /* 0x000fca0000201000 */
[----:B------:R-:W-:Y:S01]  /*1170*/  FFMA R12, R12, R14, 1.1641532182693481445e-10 ;  /* 0x2f0000000c0c7423 */ /* 0x000fe2000000000e */
[----:B------:R-:W-:-:S03]  /*1180*/  I2FP.F32.U32 R14, UR4 ;  /* 0x00000004000e7c45 */ /* 0x000fc60008201000 */
[----:B------:R-:W-:Y:S01]  /*1190*/  FMUL R12, R12, R12 ;  /* 0x0000000c0c0c7220 */ /* 0x000fe20000400000 */
[----:B------:R-:W-:Y:S01]  /*11a0*/  FSETP.GEU.AND P0, PT, R14, R11, PT ;  /* 0x0000000b0e00720b */ /* 0x000fe20003f0e000 */
[----:B------:R-:W-:Y:S02]  /*11b0*/  IMAD.MOV.U32 R14, RZ, RZ, R4 ;  /* 0x000000ffff0e7224 */ /* 0x000fe400078e0004 */
[----:B------:R-:W-:Y:S01]  /*11c0*/  FFMA R12, R9, R9, R12 ;  /* 0x00000009090c7223 */ /* 0x000fe2000000000c */
[----:B------:R-:W-:Y:S02]  /*11d0*/  IMAD.MOV.U32 R9, RZ, RZ, R5 ;  /* 0x000000ffff097224 */ /* 0x000fe400078e0005 */
[----:B------:R-:W-:Y:S02]  /*11e0*/  IMAD.MOV.U32 R5, RZ, RZ, R3 ;  /* 0x000000ffff057224 */ /* 0x000fe400078e0003 */
[----:B------:R-:W-:Y:S01]  /*11f0*/  FSET.BF.LE.AND R15, R12, 1, PT ;  /* 0x3f8000000c0f780a */ /* 0x000fe20003803000 */
[----:B------:R-:W-:-:S04]  /*1200*/  IMAD.MOV.U32 R3, RZ, RZ, R13 ;  /* 0x000000ffff037224 */ /* 0x000fc800078e000d */
[----:B------:R-:W-:Y:S01]  /*1210*/  FADD R0, R15, R0 ;  /* 0x000000000f007221 */ /* 0x000fe20000000000 */
[----:B------:R-:W-:Y:S06]  /*1220*/  @!P0 BRA `(.L_x_9) ;  /* 0xfffffffc007c8947 */ /* 0x000fec000383ffff */
[----:B------:R1:W-:Y:S01]  /*1230*/  STG.E.64 desc[UR6][R6.64+0x10], R2 ;  /* 0x0000100206007986 */ /* 0x0003e2000c101b06 */
[----:B------:R-:W-:-:S03]  /*1240*/  FMUL R12, R0, 4 ;  /* 0x40800000000c7820 */ /* 0x000fc60000400000 */
[----:B------:R1:W-:Y:S04]  /*1250*/  STG.E.64 desc[UR6][R6.64], R8 ;  /* 0x0000000806007986 */ /* 0x0003e8000c101b06 */
[----:B------:R1:W-:Y:S02]  /*1260*/  STG.E.64 desc[UR6][R6.64+0x8], R4 ;  /* 0x0000080406007986 */ /* 0x0003e4000c101b06 */
.L_x_8:
[----:B------:R-:W1:Y:S01]  /*1270*/  MUFU.RCP R0, R11 ;  /* 0x0000000b00007308 */ /* 0x000e620000001000 */
[----:B------:R-:W-:Y:S07]  /*1280*/  BSSY.RECONVERGENT B0, `(.L_x_10) ;  /* 0x000000c000007945 */ /* 0x000fee0003800200 */
[----:B------:R-:W2:Y:S01]  /*1290*/  FCHK P0, R12, R11 ;  /* 0x0000000b0c007302 */ /* 0x000ea20000000000 */
[----:B-1----:R-:W-:-:S04]  /*12a0*/  FFMA R3, R0, -R11, 1 ;  /* 0x3f80000000037423 */ /* 0x002fc8000000080b */
[----:B------:R-:W-:-:S04]  /*12b0*/  FFMA R0, R0, R3, R0 ;  /* 0x0000000300007223 */ /* 0x000fc80000000000 */
[----:B------:R-:W-:-:S04]  /*12c0*/  FFMA R3, R0, R12, RZ ;  /* 0x0000000c00037223 */ /* 0x000fc800000000ff */
[----:B------:R-:W-:-:S04]  /*12d0*/  FFMA R2, R3, -R11, R12 ;  /* 0x8000000b03027223 */ /* 0x000fc8000000000c */
[----:B------:R-:W-:Y:S01]  /*12e0*/  FFMA R5, R0, R2, R3 ;  /* 0x0000000200057223 */ /* 0x000fe20000000003 */
[----:B--2---:R-:W-:Y:S06]  /*12f0*/  @!P0 BRA `(.L_x_11) ;  /* 0x0000000000108947 */ /* 0x004fec0003800000 */
[----:B------:R-:W-:Y:S01]  /*1300*/  IMAD.MOV.U32 R0, RZ, RZ, R12 ;  /* 0x000000ffff007224 */ /* 0x000fe200078e000c */
[----:B------:R-:W-:-:S07]  /*1310*/  MOV R2, 0x1330 ;  /* 0x0000133000027802 */ /* 0x000fce0000000f00 */
[----:B0-----:R-:W-:Y:S05]  /*1320*/  CALL.REL.NOINC `($__internal_0_$__cuda_sm3x_div_rn_noftz_f32_slowpath) ;  /* 0x00000000001c7944 */ /* 0x001fea0003c00000 */
[----:B------:R-:W-:-:S07]  /*1330*/  IMAD.MOV.U32 R5, RZ, RZ, R0 ;  /* 0x000000ffff057224 */ /* 0x000fce00078e0000 */
.L_x_11:
[----:B------:R-:W-:Y:S05]  /*1340*/  BSYNC.RECONVERGENT B0 ;  /* 0x0000000000007941 */ /* 0x000fea0003800200 */
.L_x_10:
[----:B------:R-:W1:Y:S02]  /*1350*/  LDCU.64 UR4, c[0x0][0x380] ;  /* 0x00007000ff0477ac */ /* 0x000e640008000a00 */
[----:B-1----:R-:W-:-:S04]  /*1360*/  LEA R2, P0, R10, UR4, 0x2 ;  /* 0x000000040a027c11 */ /* 0x002fc8000f8010ff */
[----:B------:R-:W-:-:S05]  /*1370*/  LEA.HI.X R3, R10, UR5, RZ, 0x2, P0 ;  /* 0x000000050a037c11 */ /* 0x000fca00080f14ff */
[----:B------:R-:W-:Y:S01]  /*1380*/  STG.E desc[UR6][R2.64], R5 ;  /* 0x0000000502007986 */ /* 0x000fe2000c101906 */
[----:B------:R-:W-:Y:S05]  /*1390*/  EXIT ;  /* 0x000000000000794d */ /* 0x000fea0003800000 */
        .weak           $__internal_0_$__cuda_sm3x_div_rn_noftz_f32_slowpath
        .type           $__internal_0_$__cuda_sm3x_div_rn_noftz_f32_slowpath,@function
        .size           $__internal_0_$__cuda_sm3x_div_rn_noftz_f32_slowpath,(.L_x_24 - $__internal_0_$__cuda_sm3x_div_rn_noftz_f32_slowpath)
$__internal_0_$__cuda_sm3x_div_rn_noftz_f32_slowpath:
[----:B------:R-:W0:Y:S01]  /*13a0*/  LDC R3, c[0x0][0x390] ;  /* 0x0000e400ff037b82 */ /* 0x000e220000000800 */
[----:B------:R-:W-:Y:S01]  /*13b0*/  SHF.R.U32.HI R4, RZ, 0x17, R0 ;  /* 0x00000017ff047819 */ /* 0x000fe20000011600 */
[----:B------:R-:W1:Y:S01]  /*13c0*/  LDCU UR4, c[0x0][0x390] ;  /* 0x00007200ff0477ac */ /* 0x000e620008000800 */
[----:B------:R-:W-:Y:S02]  /*13d0*/  BSSY.RECONVERGENT B1, `(.L_x_12) ;  /* 0x0000063000017945 */ /* 0x000fe40003800200 */
[----:B------:R-:W-:-:S05]  /*13e0*/  LOP3.LUT R8, R4, 0xff, RZ, 0xc0, !PT ;  /* 0x000000ff04087812 */ /* 0x000fca00078ec0ff */
[----:B------:R-:W-:Y:S02]  /*13f0*/  VIADD R9, R8, 0xffffffff ;  /* 0xffffffff08097836 */ /* 0x000fe40000000000 */
[----:B-1----:R-:W-:Y:S01]  /*1400*/  IMAD.U32 R7, RZ, RZ, UR4 ;  /* 0x00000004ff077e24 */ /* 0x002fe2000f8e00ff */
[----:B0-----:R-:W-:-:S04]  /*1410*/  SHF.R.U32.HI R5, RZ, 0x17, R3 ;  /* 0x00000017ff057819 */ /* 0x001fc80000011603 */
[----:B------:R-:W-:-:S05]  /*1420*/  LOP3.LUT R5, R5, 0xff, RZ, 0xc0, !PT ;  /* 0x000000ff05057812 */ /* 0x000fca00078ec0ff */
[----:B------:R-:W-:-:S05]  /*1430*/  VIADD R6, R5, 0xffffffff ;  /* 0xffffffff05067836 */ /* 0x000fca0000000000 */
[----:B------:R-:W-:-:S04]  /*1440*/  ISETP.GT.U32.AND P0, PT, R6, 0xfd, PT ;  /* 0x000000fd0600780c */ /* 0x000fc80003f04070 */
[----:B------:R-:W-:-:S13]  /*1450*/  ISETP.GT.U32.OR P0, PT, R9, 0xfd, P0 ;  /* 0x000000fd0900780c */ /* 0x000fda0000704470 */
[----:B------:R-:W-:Y:S01]  /*1460*/  @!P0 IMAD.MOV.U32 R4, RZ, RZ, RZ ;  /* 0x000000ffff048224 */ /* 0x000fe200078e00ff */
[----:B------:R-:W-:Y:S06]  /*1470*/  @!P0 BRA `(.L_x_13) ;  /* 0x00000000005c8947 */ /* 0x000fec0003800000 */
[----:B------:R-:W-:Y:S02]  /*1480*/  FSETP.GTU.FTZ.AND P0, PT, |R0|, +INF , PT ;  /* 0x7f8000000000780b */ /* 0x000fe40003f1c200 */
[----:B------:R-:W-:-:S04]  /*1490*/  FSETP.GTU.FTZ.AND P1, PT, |R3|, +INF , PT ;  /* 0x7f8000000300780b */ /* 0x000fc80003f3c200 */
[----:B------:R-:W-:-:S13]  /*14a0*/  PLOP3.LUT P0, PT, P0, P1, PT, 0xf8, 0x8f ;  /* 0x00000000008f781c */ /* 0x000fda0000703f70 */
[----:B------:R-:W-:Y:S05]  /*14b0*/  @P0 BRA `(.L_x_14) ;  /* 0x00000004004c0947 */ /* 0x000fea0003800000 */
[----:B------:R-:W-:-:S13]  /*14c0*/  LOP3.LUT P0, RZ, R7, 0x7fffffff, R0, 0xc8, !PT ;  /* 0x7fffffff07ff7812 */ /* 0x000fda000780c800 */
[----:B------:R-:W-:Y:S05]  /*14d0*/  @!P0 BRA `(.L_x_15) ;  /* 0x00000004003c8947 */ /* 0x000fea0003800000 */
[C---:B------:R-:W-:Y:S02]  /*14e0*/  FSETP.NEU.FTZ.AND P1, PT, |R0|.reuse, +INF , PT ;  /* 0x7f8000000000780b */ /* 0x040fe40003f3d200 */
[----:B------:R-:W-:Y:S02]  /*14f0*/  FSETP.NEU.FTZ.AND P0, PT, |R3|, +INF , PT ;  /* 0x7f8000000300780b */ /* 0x000fe40003f1d200 */
[----:B------:R-:W-:-:S11]  /*1500*/  FSETP.NEU.FTZ.AND P2, PT, |R0|, +INF , PT ;  /* 0x7f8000000000780b */ /* 0x000fd60003f5d200 */
[----:B------:R-:W-:Y:S05]  /*1510*/  @!P0 BRA !P1, `(.L_x_15) ;  /* 0x00000004002c8947 */ /* 0x000fea0004800000 */
[----:B------:R-:W-:-:S04]  /*1520*/  LOP3.LUT P1, RZ, R0, 0x7fffffff, RZ, 0xc0, !PT ;  /* 0x7fffffff00ff7812 */ /* 0x000fc8000782c0ff */
[----:B------:R-:W-:-:S13]  /*1530*/  PLOP3.LUT P0, PT, P0, P1, PT, 0x2f, 0xf2 ;  /* 0x0000000000f2781c */ /* 0x000fda0000702577 */
[----:B------:R-:W-:Y:S05]  /*1540*/  @P0 BRA `(.L_x_16) ;  /* 0x0000000400180947 */ /* 0x000fea0003800000 */
[----:B------:R-:W-:-:S04]  /*1550*/  LOP3.LUT P0, RZ, R7, 0x7fffffff, RZ, 0xc0, !PT ;  /* 0x7fffffff07ff7812 */ /* 0x000fc8000780c0ff */
[----:B------:R-:W-:-:S13]  /*1560*/  PLOP3.LUT P0, PT, P2, P0, PT, 0x2f, 0xf2 ;  /* 0x0000000000f2781c */ /* 0x000fda0001700577 */
[----:B------:R-:W-:Y:S05]  /*1570*/  @P0 BRA `(.L_x_17) ;  /* 0x0000000400000947 */ /* 0x000fea0003800000 */
[----:B------:R-:W-:Y:S02]  /*1580*/  ISETP.GE.AND P0, PT, R9, RZ, PT ;  /* 0x000000ff0900720c */ /* 0x000fe40003f06270 */
[----:B------:R-:W-:-:S11]  /*1590*/  ISETP.GE.AND P1, PT, R6, RZ, PT ;  /* 0x000000ff0600720c */ /* 0x000fd60003f26270 */
[----:B------:R-:W-:Y:S02]  /*15a0*/  @P0 IMAD.MOV.U32 R4, RZ, RZ, RZ ;  /* 0x000000ffff040224 */ /* 0x000fe400078e00ff */
[----:B------:R-:W-:Y:S01]  /*15b0*/  @!P0 FFMA R0, R0, 1.84467440737095516160e+19, RZ ;  /* 0x5f80000000008823 */ /* 0x000fe200000000ff */
[----:B------:R-:W-:Y:S02]  /*15c0*/  @!P0 IMAD.MOV.U32 R4, RZ, RZ, -0x40 ;  /* 0xffffffc0ff048424 */ /* 0x000fe400078e00ff */
[----:B------:R-:W-:Y:S02]  /*15d0*/  @!P1 FFMA R7, R3, 1.84467440737095516160e+19, RZ ;  /* 0x5f80000003079823 */ /* 0x000fe400000000ff */
[----:B------:R-:W-:-:S07]  /*15e0*/  @!P1 VIADD R4, R4, 0x40 ;  /* 0x0000004004049836 */ /* 0x000fce0000000000 */
.L_x_13:
[----:B------:R-:W-:Y:S01]  /*15f0*/  LEA R6, R5, 0xc0800000, 0x17 ;  /* 0xc080000005067811 */ /* 0x000fe200078eb8ff */
[----:B------:R-:W-:Y:S01]  /*1600*/  VIADD R3, R8, 0xffffff81 ;  /* 0xffffff8108037836 */ /* 0x000fe20000000000 */
[----:B------:R-:W-:Y:S03]  /*1610*/  BSSY.RECONVERGENT B2, `(.L_x_18) ;  /* 0x0000035000027945 */ /* 0x000fe60003800200 */
[----:B------:R-:W-:Y:S01]  /*1620*/  IMAD.IADD R6, R7, 0x1, -R6 ;  /* 0x0000000107067824 */ /* 0x000fe200078e0a06 */
[C---:B------:R-:W-:Y:S01]  /*1630*/  IADD3 R5, PT, PT, R3.reuse, 0x7f, -R5 ;  /* 0x0000007f03057810 */ /* 0x040fe20007ffe805 */
[----:B------:R-:W-:Y:S02]  /*1640*/  IMAD R0, R3, -0x800000, R0 ;  /* 0xff80000003007824 */ /* 0x000fe400078e0200 */
[----:B------:R-:W0:Y:S01]  /*1650*/  MUFU.RCP R7, R6 ;  /* 0x0000000600077308 */ /* 0x000e220000001000 */
[----:B------:R-:W-:Y:S01]  /*1660*/  FADD.FTZ R9, -R6, -RZ ;  /* 0x800000ff06097221 */ /* 0x000fe20000010100 */
[----:B------:R-:W-:-:S03]  /*1670*/  IMAD.IADD R5, R5, 0x1, R4 ;  /* 0x0000000105057824 */ /* 0x000fc600078e0204 */
[----:B0-----:R-:W-:-:S04]  /*1680*/  FFMA R8, R7, R9, 1 ;  /* 0x3f80000007087423 */ /* 0x001fc80000000009 */
[----:B------:R-:W-:-:S04]  /*1690*/  FFMA R12, R7, R8, R7 ;  /* 0x00000008070c7223 */ /* 0x000fc80000000007 */
[----:B------:R-:W-:-:S04]  /*16a0*/  FFMA R7, R0, R12, RZ ;  /* 0x0000000c00077223 */ /* 0x000fc800000000ff */
[----:B------:R-:W-:-:S04]  /*16b0*/  FFMA R8, R9, R7, R0 ;  /* 0x0000000709087223 */ /* 0x000fc80000000000 */
[----:B------:R-:W-:-:S04]  /*16c0*/  FFMA R7, R12, R8, R7 ;  /* 0x000000080c077223 */ /* 0x000fc80000000007 */
[----:B------:R-:W-:-:S04]  /*16d0*/  FFMA R8, R9, R7, R0 ;  /* 0x0000000709087223 */ /* 0x000fc80000000000 */
[----:B------:R-:W-:-:S05]  /*16e0*/  FFMA R0, R12, R8, R7 ;  /* 0x000000080c007223 */ /* 0x000fca0000000007 */
[----:B------:R-:W-:-:S04]  /*16f0*/  SHF.R.U32.HI R3, RZ, 0x17, R0 ;  /* 0x00000017ff037819 */ /* 0x000fc80000011600 */
[----:B------:R-:W-:-:S05]  /*1700*/  LOP3.LUT R3, R3, 0xff, RZ, 0xc0, !PT ;  /* 0x000000ff03037812 */ /* 0x000fca00078ec0ff */
[----:B------:R-:W-:-:S04]  /*1710*/  IMAD.IADD R9, R3, 0x1, R5 ;  /* 0x0000000103097824 */ /* 0x000fc800078e0205 */
[----:B------:R-:W-:-:S05]  /*1720*/  VIADD R3, R9, 0xffffffff ;  /* 0xffffffff09037836 */ /* 0x000fca0000000000 */
[----:B------:R-:W-:-:S13]  /*1730*/  ISETP.GE.U32.AND P0, PT, R3, 0xfe, PT ;  /* 0x000000fe0300780c */ /* 0x000fda0003f06070 */
[----:B------:R-:W-:Y:S05]  /*1740*/  @!P0 BRA `(.L_x_19) ;  /* 0x0000000000808947 */ /* 0x000fea0003800000 */
[----:B------:R-:W-:-:S13]  /*1750*/  ISETP.GT.AND P0, PT, R9, 0xfe, PT ;  /* 0x000000fe0900780c */ /* 0x000fda0003f04270 */
[----:B------:R-:W-:Y:S05]  /*1760*/  @P0 BRA `(.L_x_20) ;  /* 0x00000000006c0947 */ /* 0x000fea0003800000 */
[----:B------:R-:W-:-:S13]  /*1770*/  ISETP.GE.AND P0, PT, R9, 0x1, PT ;  /* 0x000000010900780c */ /* 0x000fda0003f06270 */
[----:B------:R-:W-:Y:S05]  /*1780*/  @P0 BRA `(.L_x_21) ;  /* 0x0000000000740947 */ /* 0x000fea0003800000 */
[----:B------:R-:W-:Y:S02]  /*1790*/  ISETP.GE.AND P0, PT, R9, -0x18, PT ;  /* 0xffffffe80900780c */ /* 0x000fe40003f06270 */
[----:B------:R-:W-:-:S11]  /*17a0*/  LOP3.LUT R0, R0, 0x80000000, RZ, 0xc0, !PT ;  /* 0x8000000000007812 */ /* 0x000fd600078ec0ff */
[----:B------:R-:W-:Y:S05]  /*17b0*/  @!P0 BRA `(.L_x_21) ;  /* 0x0000000000688947 */ /* 0x000fea0003800000 */
[CCC-:B------:R-:W-:Y:S01]  /*17c0*/  FFMA.RZ R3, R12.reuse, R8.reuse, R7.reuse ;  /* 0x000000080c037223 */ /* 0x1c0fe2000000c007 */
[C---:B------:R-:W-:Y:S02]  /*17d0*/  VIADD R6, R9.reuse, 0x20 ;  /* 0x0000002009067836 */ /* 0x040fe40000000000 */
[CCC-:B------:R-:W-:Y:S01]  /*17e0*/  FFMA.RM R4, R12.reuse, R8.reuse, R7.reuse ;  /* 0x000000080c047223 */ /* 0x1c0fe20000004007 */
[----:B------:R-:W-:Y:S02]  /*17f0*/  ISETP.NE.AND P2, PT, R9, RZ, PT ;  /* 0x000000ff0900720c */ /* 0x000fe40003f45270 */
[----:B------:R-:W-:Y:S01]  /*1800*/  LOP3.LUT R5, R3, 0x7fffff, RZ, 0xc0, !PT ;  /* 0x007fffff03057812 */ /* 0x000fe200078ec0ff */
[----:B------:R-:W-:Y:S01]  /*1810*/  FFMA.RP R3, R12, R8, R7 ;  /* 0x000000080c037223 */ /* 0x000fe20000008007 */
[----:B------:R-:W-:Y:S01]  /*1820*/  IMAD.MOV R7, RZ, RZ, -R9 ;  /* 0x000000ffff077224 */ /* 0x000fe200078e0a09 */
[----:B------:R-:W-:Y:S02]  /*1830*/  ISETP.NE.AND P1, PT, R9, RZ, PT ;  /* 0x000000ff0900720c */ /* 0x000fe40003f25270 */
[----:B------:R-:W-:-:S02]  /*1840*/  LOP3.LUT R5, R5, 0x800000, RZ, 0xfc, !PT ;  /* 0x0080000005057812 */ /* 0x000fc400078efcff */
[----:B------:R-:W-:Y:S02]  /*1850*/  FSETP.NEU.FTZ.AND P0, PT, R3, R4, PT ;  /* 0x000000040300720b */ /* 0x000fe40003f1d000 */
[----:B------:R-:W-:Y:S02]  /*1860*/  SHF.L.U32 R6, R5, R6, RZ ;  /* 0x0000000605067219 */ /* 0x000fe400000006ff */
[----:B------:R-:W-:Y:S02]  /*1870*/  SEL R4, R7, RZ, P2 ;  /* 0x000000ff07047207 */ /* 0x000fe40001000000 */
[----:B------:R-:W-:Y:S02]  /*1880*/  ISETP.NE.AND P1, PT, R6, RZ, P1 ;  /* 0x000000ff0600720c */ /* 0x000fe40000f25270 */
[----:B------:R-:W-:Y:S02]  /*1890*/  SHF.R.U32.HI R4, RZ, R4, R5 ;  /* 0x00000004ff047219 */ /* 0x000fe40000011605 */
[----:B------:R-:W-:-:S02]  /*18a0*/  PLOP3.LUT P0, PT, P0, P1, PT, 0xf8, 0x8f ;  /* 0x00000000008f781c */ /* 0x000fc40000703f70 */
[----:B------:R-:W-:Y:S02]  /*18b0*/  SHF.R.U32.HI R6, RZ, 0x1, R4 ;  /* 0x00000001ff067819 */ /* 0x000fe40000011604 */
[----:B------:R-:W-:-:S04]  /*18c0*/  SEL R3, RZ, 0x1, !P0 ;  /* 0x00000001ff037807 */ /* 0x000fc80004000000 */
[----:B------:R-:W-:-:S04]  /*18d0*/  LOP3.LUT R3, R3, 0x1, R6, 0xf8, !PT ;  /* 0x0000000103037812 */ /* 0x000fc800078ef806 */
[----:B------:R-:W-:-:S05]  /*18e0*/  LOP3.LUT R3, R3, R4, RZ, 0xc0, !PT ;  /* 0x0000000403037212 */ /* 0x000fca00078ec0ff */
[----:B------:R-:W-:-:S05]  /*18f0*/  IMAD.IADD R3, R6, 0x1, R3 ;  /* 0x0000000106037824 */ /* 0x000fca00078e0203 */
[----:B------:R-:W-:Y:S01]  /*1900*/  LOP3.LUT R0, R3, R0, RZ, 0xfc, !PT ;  /* 0x0000000003007212 */ /* 0x000fe200078efcff */
[----:B------:R-:W-:Y:S06]  /*1910*/  BRA `(.L_x_21) ;  /* 0x0000000000107947 */ /* 0x000fec0003800000 */
.L_x_20:
[----:B------:R-:W-:-:S04]  /*1920*/  LOP3.LUT R0, R0, 0x80000000, RZ, 0xc0, !PT ;  /* 0x8000000000007812 */ /* 0x000fc800078ec0ff */
[----:B------:R-:W-:Y:S01]  /*1930*/  LOP3.LUT R0, R0, 0x7f800000, RZ, 0xfc, !PT ;  /* 0x7f80000000007812 */ /* 0x000fe200078efcff */
[----:B------:R-:W-:Y:S06]  /*1940*/  BRA `(.L_x_21) ;  /* 0x0000000000047947 */ /* 0x000fec0003800000 */
.L_x_19:
[----:B------:R-:W-:-:S07]  /*1950*/  IMAD R0, R5, 0x800000, R0 ;  /* 0x0080000005007824 */ /* 0x000fce00078e0200 */
.L_x_21:
[----:B------:R-:W-:Y:S05]  /*1960*/  BSYNC.RECONVERGENT B2 ;  /* 0x0000000000027941 */ /* 0x000fea0003800200 */
.L_x_18:
[----:B------:R-:W-:Y:S05]  /*1970*/  BRA `(.L_x_22) ;  /* 0x0000000000207947 */ /* 0x000fea0003800000 */
.L_x_17:
[----:B------:R-:W-:-:S04]  /*1980*/  LOP3.LUT R0, R7, 0x80000000, R0, 0x48, !PT ;  /* 0x8000000007007812 */ /* 0x000fc800078e4800 */
[----:B------:R-:W-:Y:S01]  /*1990*/  LOP3.LUT R0, R0, 0x7f800000, RZ, 0xfc, !PT ;  /* 0x7f80000000007812 */ /* 0x000fe200078efcff */
[----:B------:R-:W-:Y:S06]  /*19a0*/  BRA `(.L_x_22) ;  /* 0x0000000000147947 */ /* 0x000fec0003800000 */
.L_x_16:
[----:B------:R-:W-:Y:S01]  /*19b0*/  LOP3.LUT R0, R7, 0x80000000, R0, 0x48, !PT ;  /* 0x8000000007007812 */ /* 0x000fe200078e4800 */
[----:B------:R-:W-:Y:S06]  /*19c0*/  BRA `(.L_x_22) ;  /* 0x00000000000c7947 */ /* 0x000fec0003800000 */
.L_x_15:
[----:B------:R-:W0:Y:S01]  /*19d0*/  MUFU.RSQ R0, -QNAN ;  /* 0xffc0000000007908 */ /* 0x000e220000001400 */
[----:B------:R-:W-:Y:S05]  /*19e0*/  BRA `(.L_x_22) ;  /* 0x0000000000047947 */ /* 0x000fea0003800000 */
.L_x_14:
[----:B------:R-:W-:-:S07]  /*19f0*/  FADD.FTZ R0, R0, R3 ;  /* 0x0000000300007221 */ /* 0x000fce0000010000 */
.L_x_22:
[----:B------:R-:W-:Y:S05]  /*1a00*/  BSYNC.RECONVERGENT B1 ;  /* 0x0000000000017941 */ /* 0x000fea0003800200 */
.L_x_12:
[----:B------:R-:W-:-:S04]  /*1a10*/  IMAD.MOV.U32 R3, RZ, RZ, 0x0 ;  /* 0x00000000ff037424 */ /* 0x000fc800078e00ff */
[----:B0-----:R-:W-:Y:S05]  /*1a20*/  RET.REL.NODEC R2 `(_Z15gpu_monte_carloPfP17curandStateXORWOWf) ;  /* 0xffffffe402747950 */ /* 0x001fea0003c3ffff */
.L_x_23:
[----:B------:R-:W-:-:S00]  /*1a30*/  BRA `(.L_x_23) ;  /* 0xfffffffc00fc7947 */ /* 0x000fc0000383ffff */
[----:B------:R-:W-:-:S00]  /*1a40*/  NOP ;  /* 0x0000000000007918 */ /* 0x000fc00000000000 */
        /* <DEDUP_REMOVED lines=11> */
.L_x_24:


//--------------------- .nv.global.init           --------------------------
	.section	.nv.global.init,"aw",@progbits
	.align	4
.nv.global.init:
	.type		mrg32k3aM1SubSeq,@object
	.size		mrg32k3aM1SubSeq,(mrg32k3aM2SubSeq - mrg32k3aM1SubSeq)
mrg32k3aM1SubSeq:
        /*0000*/ 	.byte	0x0b, 0xcc, 0xee, 0x04, 0x73, 0x29, 0x8b, 0x6f, 0xf6, 0x53, 0x03, 0xf6, 0x23, 0xf6, 0xea, 0xda
        /* <DEDUP_REMOVED lines=125> */
	.type		mrg32k3aM2SubSeq,@object
	.size		mrg32k3aM2SubSeq,(mrg32k3aM1 - mrg32k3aM2SubSeq)
mrg32k3aM2SubSeq:
        /* <DEDUP_REMOVED lines=126> */
	.type		mrg32k3aM1,@object
	.size		mrg32k3aM1,(mrg32k3aM1Seq - mrg32k3aM1)
mrg32k3aM1:
        /* <DEDUP_REMOVED lines=144> */
	.type		mrg32k3aM1Seq,@object
	.size		mrg32k3aM1Seq,(mrg32k3aM2 - mrg32k3aM1Seq)
mrg32k3aM1Seq:
        /* <DEDUP_REMOVED lines=144> */
	.type		mrg32k3aM2,@object
	.size		mrg32k3aM2,(mrg32k3aM2Seq - mrg32k3aM2)
mrg32k3aM2:
        /* <DEDUP_REMOVED lines=144> */
	.type		mrg32k3aM2Seq,@object
	.size		mrg32k3aM2Seq,(precalc_xorwow_matrix - mrg32k3aM2Seq)
mrg32k3aM2Seq:
        /* <DEDUP_REMOVED lines=144> */
	.type		precalc_xorwow_matrix,@object
	.size		precalc_xorwow_matrix,(precalc_xorwow_offset_matrix - precalc_xorwow_matrix)
precalc_xorwow_matrix:
        /* <DEDUP_REMOVED lines=6400> */
	.type		precalc_xorwow_offset_matrix,@object
	.size		precalc_xorwow_offset_matrix,(.L_1 - precalc_xorwow_offset_matrix)
precalc_xorwow_offset_matrix:
        /* <DEDUP_REMOVED lines=6400> */
.L_1:


//--------------------- .nv.shared.reserved.0     --------------------------
	.section	.nv.shared.reserved.0,"aw",@nobits
	.weak		__nv_reservedSMEM_offset_0_alias
	.size		__nv_reservedSMEM_offset_0_alias, 0, 64
	.other		__nv_reservedSMEM_offset_0_alias,@"STO_CUDA_RESERVED_SHARED STV_DEFAULT"
__nv_reservedSMEM_offset_0_alias:
	.zero		0
	.zero		64


//--------------------- .nv.constant0._Z15gpu_monte_carloPfP17curandStateXORWOWf --------------------------
	.section	.nv.constant0._Z15gpu_monte_carloPfP17curandStateXORWOWf,"a",@progbits
	.sectionflags	@""
	.align	4
.nv.constant0._Z15gpu_monte_carloPfP17curandStateXORWOWf:
	.zero		916


//--------------------- SYMBOLS --------------------------

	.type		.nv.reservedSmem.offset0,@object
	.size		.nv.reservedSmem.offset0,0x4
